	.target	sm_90a

	.elftype	@"ET_EXEC"


//--------------------- .note.nv.tkinfo           --------------------------
	.section	.note.nv.tkinfo,"",@"SHT_NOTE"
	.sectionflags	@"SHF_NOTE_NV_TKINFO"
	.tkinfo
        /*0018*/ 	.word	0x00000002
        /*0030*/ 	.string	""
        /*0030*/ 	.string	"ptxas"
        /*0030*/ 	.string	"Cuda compilation tools, release 13.0, V13.0.88"
        /*0030*/ 	.string	"Build cuda_13.0.r13.0/compiler.36424714_0"
        /*0030*/ 	.string	"-arch sm_90a -m 64 "



//--------------------- .note.nv.cuinfo           --------------------------
	.section	.note.nv.cuinfo,"",@"SHT_NOTE"
	.sectionflags	@"SHF_NOTE_NV_CUINFO"
        /*0018*/ 	.short	0x0002
        /*001a*/ 	.short	0x005a
        /*001c*/ 	.short	0x0082
	.zero		2


//--------------------- .nv.info                  --------------------------
	.section	.nv.info,"",@"SHT_CUDA_INFO"
	.align	4


	//----- nvinfo : EIATTR_REGCOUNT
	.align		4
        /*0000*/ 	.byte	0x04, 0x2f
        /*0002*/ 	.short	(.L_15 - .L_14)
	.align		4
.L_14:
        /*0004*/ 	.word	index@(_ZN7cutlass13device_kernelINS_4gemm6kernel13GemmUniversalIN4cute5tupleIJiiiiEEENS1_10collective13CollectiveMmaINS1_34MainloopSm90TmaGmmaWarpSpecializedILi4ENS5_IJNS4_1CILi1EEESB_SB_EEENS1_35KernelTmaWarpSpecializedCooperativeEEENS5_IJNSA_ILi128EEENSA_ILi64EEESF_EEENS_10bfloat16_tENS5_IJlSB_lEEESI_SJ_NS4_8TiledMMAINS4_8MMA_AtomIJNS4_4SM904GMMA27MMA_64x64x16_F32BF16BF16_SSILNSN_5MajorE0ELSP_0ELNSN_7ScaleInE1ELSQ_1EEEEEENS4_6LayoutINS5_IJNSA_ILi2EEESB_SB_EEENS5_IJSB_NSA_ILi0EEESW_EEEEENS5_IJNS4_10UnderscoreESZ_SZ_EEEEENS4_13SM90_TMA_LOADENS4_14ComposedLayoutINS4_7SwizzleILi3ELi4ELi3EEENS4_18smem_ptr_flag_bitsILi16EEENST_INS5_IJNSA_ILi8EEESG_EEENS5_IJSG_SB_EEEEEEEvNS4_8identityES12_S1C_vS1D_EENS_8epilogue10collective6detail29Sm90TmaWarpSpecializedAdapterINS1G_15DefaultEpilogueISI_SJ_SJ_NS1F_6thread17LinearCombinationISI_Li1EffLNS1K_9ScaleType4KindE0ELNS_15FloatRoundStyleE2ESI_EENS1_15EpilogueDefaultEEEEEvvEEEEvNT_6ParamsE)
        /*0008*/ 	.word	0x000000a8


	//----- nvinfo : EIATTR_FRAME_SIZE
	.align		4
.L_15:
        /*000c*/ 	.byte	0x04, 0x11
        /*000e*/ 	.short	(.L_17 - .L_16)
	.align		4
.L_16:
        /*0010*/ 	.word	index@(_ZN7cutlass13device_kernelINS_4gemm6kernel13GemmUniversalIN4cute5tupleIJiiiiEEENS1_10collective13CollectiveMmaINS1_34MainloopSm90TmaGmmaWarpSpecializedILi4ENS5_IJNS4_1CILi1EEESB_SB_EEENS1_35KernelTmaWarpSpecializedCooperativeEEENS5_IJNSA_ILi128EEENSA_ILi64EEESF_EEENS_10bfloat16_tENS5_IJlSB_lEEESI_SJ_NS4_8TiledMMAINS4_8MMA_AtomIJNS4_4SM904GMMA27MMA_64x64x16_F32BF16BF16_SSILNSN_5MajorE0ELSP_0ELNSN_7ScaleInE1ELSQ_1EEEEEENS4_6LayoutINS5_IJNSA_ILi2EEESB_SB_EEENS5_IJSB_NSA_ILi0EEESW_EEEEENS5_IJNS4_10UnderscoreESZ_SZ_EEEEENS4_13SM90_TMA_LOADENS4_14ComposedLayoutINS4_7SwizzleILi3ELi4ELi3EEENS4_18smem_ptr_flag_bitsILi16EEENST_INS5_IJNSA_ILi8EEESG_EEENS5_IJSG_SB_EEEEEEEvNS4_8identityES12_S1C_vS1D_EENS_8epilogue10collective6detail29Sm90TmaWarpSpecializedAdapterINS1G_15DefaultEpilogueISI_SJ_SJ_NS1F_6thread17LinearCombinationISI_Li1EffLNS1K_9ScaleType4KindE0ELNS_15FloatRoundStyleE2ESI_EENS1_15EpilogueDefaultEEEEEvvEEEEvNT_6ParamsE)
        /*0014*/ 	.word	0x00000000


	//----- nvinfo : EIATTR_MIN_STACK_SIZE
	.align		4
.L_17:
        /*0018*/ 	.byte	0x04, 0x12
        /*001a*/ 	.short	(.L_19 - .L_18)
	.align		4
.L_18:
        /*001c*/ 	.word	index@(_ZN7cutlass13device_kernelINS_4gemm6kernel13GemmUniversalIN4cute5tupleIJiiiiEEENS1_10collective13CollectiveMmaINS1_34MainloopSm90TmaGmmaWarpSpecializedILi4ENS5_IJNS4_1CILi1EEESB_SB_EEENS1_35KernelTmaWarpSpecializedCooperativeEEENS5_IJNSA_ILi128EEENSA_ILi64EEESF_EEENS_10bfloat16_tENS5_IJlSB_lEEESI_SJ_NS4_8TiledMMAINS4_8MMA_AtomIJNS4_4SM904GMMA27MMA_64x64x16_F32BF16BF16_SSILNSN_5MajorE0ELSP_0ELNSN_7ScaleInE1ELSQ_1EEEEEENS4_6LayoutINS5_IJNSA_ILi2EEESB_SB_EEENS5_IJSB_NSA_ILi0EEESW_EEEEENS5_IJNS4_10UnderscoreESZ_SZ_EEEEENS4_13SM90_TMA_LOADENS4_14ComposedLayoutINS4_7SwizzleILi3ELi4ELi3EEENS4_18smem_ptr_flag_bitsILi16EEENST_INS5_IJNSA_ILi8EEESG_EEENS5_IJSG_SB_EEEEEEEvNS4_8identityES12_S1C_vS1D_EENS_8epilogue10collective6detail29Sm90TmaWarpSpecializedAdapterINS1G_15DefaultEpilogueISI_SJ_SJ_NS1F_6thread17LinearCombinationISI_Li1EffLNS1K_9ScaleType4KindE0ELNS_15FloatRoundStyleE2ESI_EENS1_15EpilogueDefaultEEEEEvvEEEEvNT_6ParamsE)
        /*0020*/ 	.word	0x00000000
.L_19:


//--------------------- .nv.compat                --------------------------
	.section	.nv.compat,"",@"SHT_CUDA_COMPAT_INFO"
	.align	4
        /*0000*/ 	.byte	0x02, 0x09, 0x01, 0x00, 0x02, 0x02, 0x04, 0x00, 0x02, 0x05, 0x05, 0x00, 0x03, 0x07, 0x01, 0x01
        /*0010*/ 	.byte	0x02, 0x03, 0x01, 0x00, 0x02, 0x06, 0x01, 0x00, 0x04, 0x0b, 0x08, 0x00, 0x00, 0x00, 0x00, 0x00
        /*0020*/ 	.byte	0x00, 0x00, 0x00, 0x00


//--------------------- .nv.info._ZN7cutlass13device_kernelINS_4gemm6kernel13GemmUniversalIN4cute5tupleIJiiiiEEENS1_10collective13CollectiveMmaINS1_34MainloopSm90TmaGmmaWarpSpecializedILi4ENS5_IJNS4_1CILi1EEESB_SB_EEENS1_35KernelTmaWarpSpecializedCooperativeEEENS5_IJNSA_ILi128EEENSA_ILi64EEESF_EEENS_10bfloat16_tENS5_IJlSB_lEEESI_SJ_NS4_8TiledMMAINS4_8MMA_AtomIJNS4_4SM904GMMA27MMA_64x64x16_F32BF16BF16_SSILNSN_5MajorE0ELSP_0ELNSN_7ScaleInE1ELSQ_1EEEEEENS4_6LayoutINS5_IJNSA_ILi2EEESB_SB_EEENS5_IJSB_NSA_ILi0EEESW_EEEEENS5_IJNS4_10UnderscoreESZ_SZ_EEEEENS4_13SM90_TMA_LOADENS4_14ComposedLayoutINS4_7SwizzleILi3ELi4ELi3EEENS4_18smem_ptr_flag_bitsILi16EEENST_INS5_IJNSA_ILi8EEESG_EEENS5_IJSG_SB_EEEEEEEvNS4_8identityES12_S1C_vS1D_EENS_8epilogue10collective6detail29Sm90TmaWarpSpecializedAdapterINS1G_15DefaultEpilogueISI_SJ_SJ_NS1F_6thread17LinearCombinationISI_Li1EffLNS1K_9ScaleType4KindE0ELNS_15FloatRoundStyleE2ESI_EENS1_15EpilogueDefaultEEEEEvvEEEEvNT_6ParamsE --------------------------
	.section	.nv.info._ZN7cutlass13device_kernelINS_4gemm6kernel13GemmUniversalIN4cute5tupleIJiiiiEEENS1_10collective13CollectiveMmaINS1_34MainloopSm90TmaGmmaWarpSpecializedILi4ENS5_IJNS4_1CILi1EEESB_SB_EEENS1_35KernelTmaWarpSpecializedCooperativeEEENS5_IJNSA_ILi128EEENSA_ILi64EEESF_EEENS_10bfloat16_tENS5_IJlSB_lEEESI_SJ_NS4_8TiledMMAINS4_8MMA_AtomIJNS4_4SM904GMMA27MMA_64x64x16_F32BF16BF16_SSILNSN_5MajorE0ELSP_0ELNSN_7ScaleInE1ELSQ_1EEEEEENS4_6LayoutINS5_IJNSA_ILi2EEESB_SB_EEENS5_IJSB_NSA_ILi0EEESW_EEEEENS5_IJNS4_10UnderscoreESZ_SZ_EEEEENS4_13SM90_TMA_LOADENS4_14ComposedLayoutINS4_7SwizzleILi3ELi4ELi3EEENS4_18smem_ptr_flag_bitsILi16EEENST_INS5_IJNSA_ILi8EEESG_EEENS5_IJSG_SB_EEEEEEEvNS4_8identityES12_S1C_vS1D_EENS_8epilogue10collective6detail29Sm90TmaWarpSpecializedAdapterINS1G_15DefaultEpilogueISI_SJ_SJ_NS1F_6thread17LinearCombinationISI_Li1EffLNS1K_9ScaleType4KindE0ELNS_15FloatRoundStyleE2ESI_EENS1_15EpilogueDefaultEEEEEvvEEEEvNT_6ParamsE,"",@"SHT_CUDA_INFO"
	.sectionflags	@""
	.align	4


	//----- nvinfo : EIATTR_CUDA_API_VERSION
	.align		4
        /*0000*/ 	.byte	0x04, 0x37
        /*0002*/ 	.short	(.L_21 - .L_20)
.L_20:
        /*0004*/ 	.word	0x00000082


	//----- nvinfo : EIATTR_KPARAM_INFO
	.align		4
.L_21:
        /*0008*/ 	.byte	0x04, 0x17
        /*000a*/ 	.short	(.L_23 - .L_22)
.L_22:
        /*000c*/ 	.word	0x00000000
        /*0010*/ 	.short	0x0000
        /*0012*/ 	.short	0x0070
        /*0014*/ 	.byte	0x00, 0xf0, 0x01, 0x10


	//----- nvinfo : EIATTR_SPARSE_MMA_MASK
	.align		4
.L_23:
        /*0018*/ 	.byte	0x03, 0x50
        /*001a*/ 	.short	0x0000


	//----- nvinfo : EIATTR_MAXREG_COUNT
	.align		4
        /*001c*/ 	.byte	0x03, 0x1b
        /*001e*/ 	.short	0x00a8


	//----- nvinfo : EIATTR_NUM_BARRIERS
	.align		4
        /*0020*/ 	.byte	0x02, 0x4c
        /*0022*/ 	.byte	0x01
	.zero		1


	//----- nvinfo : EIATTR_EXTERNS
	.align		4
        /*0024*/ 	.byte	0x04, 0x0f
        /*0026*/ 	.short	(.L_25 - .L_24)


	//   ....[0]....
	.align		4
.L_24:
        /*0028*/ 	.word	index@(__assertfail)


	//----- nvinfo : EIATTR_MERCURY_ISA_VERSION
	.align		4
.L_25:
        /*002c*/ 	.byte	0x03, 0x5f
        /*002e*/ 	.short	0x0101


	//----- nvinfo : EIATTR_INT_WARP_WIDE_INSTR_OFFSETS
	.align		4
        /*0030*/ 	.byte	0x04, 0x31
        /*0032*/ 	.short	(.L_27 - .L_26)


	//   ....[0]....
.L_26:
        /*0034*/ 	.word	0x000003b0


	//   ....[1]....
        /*0038*/ 	.word	0x000003c0


	//   ....[2]....
        /*003c*/ 	.word	0x000004e0


	//----- nvinfo : EIATTR_COOP_GROUP_MASK_REGIDS
	.align		4
.L_27:
        /*0040*/ 	.byte	0x04, 0x29
        /*0042*/ 	.short	(.L_29 - .L_28)


	//   ....[0]....
.L_28:
        /*0044*/ 	.word	0xffffffff


	//   ....[1]....
        /*0048*/ 	.word	0xffffffff


	//   ....[2]....
        /*004c*/ 	.word	0xffffffff


	//   ....[3]....
        /*0050*/ 	.word	0xffffffff


	//   ....[4]....
        /*0054*/ 	.word	0xffffffff


	//----- nvinfo : EIATTR_COOP_GROUP_INSTR_OFFSETS
	.align		4
.L_29:
        /*0058*/ 	.byte	0x04, 0x28
        /*005a*/ 	.short	(.L_31 - .L_30)


	//   ....[0]....
.L_30:
        /*005c*/ 	.word	0x00000060


	//   ....[1]....
        /*0060*/ 	.word	0x00000070


	//   ....[2]....
        /*0064*/ 	.word	0x00000130


	//   ....[3]....
        /*0068*/ 	.word	0x000002c0


	//   ....[4]....
        /*006c*/ 	.word	0x000011c0


	//----- nvinfo : EIATTR_REG_RECONFIG
	.align		4
.L_31:
        /*0070*/ 	.byte	0x01, 0x54
	.zero		2


	//----- nvinfo : EIATTR_SYSCALL_OFFSETS
	.align		4
        /*0074*/ 	.byte	0x04, 0x46
        /*0076*/ 	.short	(.L_33 - .L_32)


	//   ....[0]....
.L_32:
        /*0078*/ 	.word	0x000013b0


	//----- nvinfo : EIATTR_MBARRIER_INSTR_OFFSETS
	.align		4
.L_33:
        /*007c*/ 	.byte	0x04, 0x39
        /*007e*/ 	.short	(.L_35 - .L_34)


	//   ....[0]....
.L_34:
        /*0080*/ 	.word	0x00000230
        /*0084*/ 	.word	0x000000ff
        /*0088*/ 	.word	0x00000000
        /*008c*/ 	.short	0x0100
        /*008e*/ 	.byte	0x08
	.zero		1


	//   ....[1]....
        /*0090*/ 	.word	0x00000240
        /*0094*/ 	.word	0x000000ff
        /*0098*/ 	.word	0x00000020
        /*009c*/ 	.short	0x0100
        /*009e*/ 	.byte	0x08
	.zero		1


	//   ....[2]....
        /*00a0*/ 	.word	0x00000250
        /*00a4*/ 	.word	0x000000ff
        /*00a8*/ 	.word	0x00000008
        /*00ac*/ 	.short	0x0100
        /*00ae*/ 	.byte	0x08
	.zero		1


	//   ....[3]....
        /*00b0*/ 	.word	0x00000260
        /*00b4*/ 	.word	0x000000ff
        /*00b8*/ 	.word	0x00000028
        /*00bc*/ 	.short	0x0100
        /*00be*/ 	.byte	0x08
	.zero		1


	//   ....[4]....
        /*00c0*/ 	.word	0x00000270
        /*00c4*/ 	.word	0x000000ff
        /*00c8*/ 	.word	0x00000010
        /*00cc*/ 	.short	0x0100
        /*00ce*/ 	.byte	0x08
	.zero		1


	//   ....[5]....
        /*00d0*/ 	.word	0x00000280
        /*00d4*/ 	.word	0x000000ff
        /*00d8*/ 	.word	0x00000030
        /*00dc*/ 	.short	0x0100
        /*00de*/ 	.byte	0x08
	.zero		1


	//   ....[6]....
        /*00e0*/ 	.word	0x00000290
        /*00e4*/ 	.word	0x000000ff
        /*00e8*/ 	.word	0x00000018
        /*00ec*/ 	.short	0x0100
        /*00ee*/ 	.byte	0x08
	.zero		1


	//   ....[7]....
        /*00f0*/ 	.word	0x000002a0
        /*00f4*/ 	.word	0x000000ff
        /*00f8*/ 	.word	0x00000038
        /*00fc*/ 	.short	0x0100
        /*00fe*/ 	.byte	0x08
	.zero		1


	//   ....[8]....
        /*0100*/ 	.word	0x00000560
        /*0104*/ 	.word	0x000000ff
        /*0108*/ 	.word	0x00000050
        /*010c*/ 	.short	0x0100
        /*010e*/ 	.byte	0x08
	.zero		1


	//   ....[9]....
        /*0110*/ 	.word	0x000005c0
        /*0114*/ 	.word	0x000000ff
        /*0118*/ 	.word	0x00000058
        /*011c*/ 	.short	0x0100
        /*011e*/ 	.byte	0x08
	.zero		1


	//   ....[10]....
        /*0120*/ 	.word	0x00001430
        /*0124*/ 	.word	0x00000003
        /*0128*/ 	.word	0x00000000
        /*012c*/ 	.short	0x010a
        /*012e*/ 	.byte	0x3f
	.zero		1


	//   ....[11]....
        /*0130*/ 	.word	0x00001490
        /*0134*/ 	.word	0x00000003
        /*0138*/ 	.word	0x00000000
        /*013c*/ 	.short	0x010a
        /*013e*/ 	.byte	0x3f
	.zero		1


	//   ....[12]....
        /*0140*/ 	.word	0x000019a0
        /*0144*/ 	.word	0x000000ff
        /*0148*/ 	.word	0x00000000
        /*014c*/ 	.short	0x010a
        /*014e*/ 	.byte	0x08
	.zero		1


	//   ....[13]....
        /*0150*/ 	.word	0x000019e0
        /*0154*/ 	.word	0x000000ff
        /*0158*/ 	.word	0x00000000
        /*015c*/ 	.short	0x010a
        /*015e*/ 	.byte	0x08
	.zero		1


	//   ....[14]....
        /*0160*/ 	.word	0x00001e00
        /*0164*/ 	.word	0x000000ff
        /*0168*/ 	.word	0x00000000
        /*016c*/ 	.short	0x0101
        /*016e*/ 	.byte	0x07
	.zero		1


	//   ....[15]....
        /*0170*/ 	.word	0x00001fc0
        /*0174*/ 	.word	0x000000ff
        /*0178*/ 	.word	0x00000000
        /*017c*/ 	.short	0x0101
        /*017e*/ 	.byte	0x04
	.zero		1


	//   ....[16]....
        /*0180*/ 	.word	0x00005370
        /*0184*/ 	.word	0x0000000e
        /*0188*/ 	.word	0x00000020
        /*018c*/ 	.short	0x010a
        /*018e*/ 	.byte	0x3f
	.zero		1


	//   ....[17]....
        /*0190*/ 	.word	0x000057f0
        /*0194*/ 	.word	0x00000005
        /*0198*/ 	.word	0x00000058
        /*019c*/ 	.short	0x0101
        /*019e*/ 	.byte	0x3f
	.zero		1


	//   ....[18]....
        /*01a0*/ 	.word	0x00005f00
        /*01a4*/ 	.word	0x00000007
        /*01a8*/ 	.word	0x00000000
        /*01ac*/ 	.short	0x010a
        /*01ae*/ 	.byte	0x3f
	.zero		1


	//   ....[19]....
        /*01b0*/ 	.word	0x00005f80
        /*01b4*/ 	.word	0x00000008
        /*01b8*/ 	.word	0x00000000
        /*01bc*/ 	.short	0x010a
        /*01be*/ 	.byte	0x3f
	.zero		1


	//   ....[20]....
        /*01c0*/ 	.word	0x00006010
        /*01c4*/ 	.word	0x0000000b
        /*01c8*/ 	.word	0x00000000
        /*01cc*/ 	.short	0x010a
        /*01ce*/ 	.byte	0x3f
	.zero		1


	//   ....[21]....
        /*01d0*/ 	.word	0x000060a0
        /*01d4*/ 	.word	0x00000003
        /*01d8*/ 	.word	0x00000000
        /*01dc*/ 	.short	0x010a
        /*01de*/ 	.byte	0x3f
	.zero		1


	//   ....[22]....
        /*01e0*/ 	.word	0x00006100
        /*01e4*/ 	.word	0x00000003
        /*01e8*/ 	.word	0x00000000
        /*01ec*/ 	.short	0x010a
        /*01ee*/ 	.byte	0x3f
	.zero		1


	//   ....[23]....
        /*01f0*/ 	.word	0x00006160
        /*01f4*/ 	.word	0x00000004
        /*01f8*/ 	.word	0x00000000
        /*01fc*/ 	.short	0x010a
        /*01fe*/ 	.byte	0x3f
	.zero		1


	//   ....[24]....
        /*0200*/ 	.word	0x00006230
        /*0204*/ 	.word	0x0000000e
        /*0208*/ 	.word	0x00000020
        /*020c*/ 	.short	0x010a
        /*020e*/ 	.byte	0x3f
	.zero		1


	//   ....[25]....
        /*0210*/ 	.word	0x00006300
        /*0214*/ 	.word	0x00000007
        /*0218*/ 	.word	0x00000000
        /*021c*/ 	.short	0x010a
        /*021e*/ 	.byte	0x3f
	.zero		1


	//   ....[26]....
        /*0220*/ 	.word	0x00006350
        /*0224*/ 	.word	0x00000008
        /*0228*/ 	.word	0x00000000
        /*022c*/ 	.short	0x010a
        /*022e*/ 	.byte	0x3f
	.zero		1


	//   ....[27]....
        /*0230*/ 	.word	0x000063a0
        /*0234*/ 	.word	0x0000000b
        /*0238*/ 	.word	0x00000000
        /*023c*/ 	.short	0x010a
        /*023e*/ 	.byte	0x3f
	.zero		1


	//----- nvinfo : EIATTR_NUM_MBARRIERS
	.align		4
.L_35:
        /*0240*/ 	.byte	0x03, 0x38
        /*0242*/ 	.short	0x000a


	//----- nvinfo : EIATTR_EXIT_INSTR_OFFSETS
	.align		4
        /*0244*/ 	.byte	0x04, 0x1c
        /*0246*/ 	.short	(.L_37 - .L_36)


	//   ....[0]....
.L_36:
        /*0248*/ 	.word	0x00000660


	//   ....[1]....
        /*024c*/ 	.word	0x00000f20


	//   ....[2]....
        /*0250*/ 	.word	0x00004a50


	//   ....[3]....
        /*0254*/ 	.word	0x00005080


	//   ....[4]....
        /*0258*/ 	.word	0x000060f0


	//----- nvinfo : EIATTR_MAX_THREADS
	.align		4
.L_37:
        /*025c*/ 	.byte	0x04, 0x05
        /*025e*/ 	.short	(.L_39 - .L_38)
.L_38:
        /*0260*/ 	.word	0x00000180
        /*0264*/ 	.word	0x00000001
        /*0268*/ 	.word	0x00000001


	//----- nvinfo : EIATTR_CRS_STACK_SIZE
	.align		4
.L_39:
        /*026c*/ 	.byte	0x04, 0x1e
        /*026e*/ 	.short	(.L_41 - .L_40)
.L_40:
        /*0270*/ 	.word	0x00000000


	//----- nvinfo : EIATTR_CBANK_PARAM_SIZE
	.align		4
.L_41:
        /*0274*/ 	.byte	0x03, 0x19
        /*0276*/ 	.short	0x0470


	//----- nvinfo : EIATTR_PARAM_CBANK
	.align		4
        /*0278*/ 	.byte	0x04, 0x0a
        /*027a*/ 	.short	(.L_43 - .L_42)
	.align		4
.L_42:
        /*027c*/ 	.word	index@(.nv.constant0._ZN7cutlass13device_kernelINS_4gemm6kernel13GemmUniversalIN4cute5tupleIJiiiiEEENS1_10collective13CollectiveMmaINS1_34MainloopSm90TmaGmmaWarpSpecializedILi4ENS5_IJNS4_1CILi1EEESB_SB_EEENS1_35KernelTmaWarpSpecializedCooperativeEEENS5_IJNSA_ILi128EEENSA_ILi64EEESF_EEENS_10bfloat16_tENS5_IJlSB_lEEESI_SJ_NS4_8TiledMMAINS4_8MMA_AtomIJNS4_4SM904GMMA27MMA_64x64x16_F32BF16BF16_SSILNSN_5MajorE0ELSP_0ELNSN_7ScaleInE1ELSQ_1EEEEEENS4_6LayoutINS5_IJNSA_ILi2EEESB_SB_EEENS5_IJSB_NSA_ILi0EEESW_EEEEENS5_IJNS4_10UnderscoreESZ_SZ_EEEEENS4_13SM90_TMA_LOADENS4_14ComposedLayoutINS4_7SwizzleILi3ELi4ELi3EEENS4_18smem_ptr_flag_bitsILi16EEENST_INS5_IJNSA_ILi8EEESG_EEENS5_IJSG_SB_EEEEEEEvNS4_8identityES12_S1C_vS1D_EENS_8epilogue10collective6detail29Sm90TmaWarpSpecializedAdapterINS1G_15DefaultEpilogueISI_SJ_SJ_NS1F_6thread17LinearCombinationISI_Li1EffLNS1K_9ScaleType4KindE0ELNS_15FloatRoundStyleE2ESI_EENS1_15EpilogueDefaultEEEEEvvEEEEvNT_6ParamsE)
        /*0280*/ 	.short	0x0210
        /*0282*/ 	.short	0x0470


	//----- nvinfo : EIATTR_SW_WAR
	.align		4
.L_43:
        /*0284*/ 	.byte	0x04, 0x36
        /*0286*/ 	.short	(.L_45 - .L_44)
.L_44:
        /*0288*/ 	.word	0x00000008
.L_45:


//--------------------- .nv.callgraph             --------------------------
	.section	.nv.callgraph,"",@"SHT_CUDA_CALLGRAPH"
	.align	4
	.sectionentsize	8
	.align		4
        /*0000*/ 	.word	0x00000000
	.align		4
        /*0004*/ 	.word	0xffffffff
	.align		4
        /*0008*/ 	.word	index@(_ZN7cutlass13device_kernelINS_4gemm6kernel13GemmUniversalIN4cute5tupleIJiiiiEEENS1_10collective13CollectiveMmaINS1_34MainloopSm90TmaGmmaWarpSpecializedILi4ENS5_IJNS4_1CILi1EEESB_SB_EEENS1_35KernelTmaWarpSpecializedCooperativeEEENS5_IJNSA_ILi128EEENSA_ILi64EEESF_EEENS_10bfloat16_tENS5_IJlSB_lEEESI_SJ_NS4_8TiledMMAINS4_8MMA_AtomIJNS4_4SM904GMMA27MMA_64x64x16_F32BF16BF16_SSILNSN_5MajorE0ELSP_0ELNSN_7ScaleInE1ELSQ_1EEEEEENS4_6LayoutINS5_IJNSA_ILi2EEESB_SB_EEENS5_IJSB_NSA_ILi0EEESW_EEEEENS5_IJNS4_10UnderscoreESZ_SZ_EEEEENS4_13SM90_TMA_LOADENS4_14ComposedLayoutINS4_7SwizzleILi3ELi4ELi3EEENS4_18smem_ptr_flag_bitsILi16EEENST_INS5_IJNSA_ILi8EEESG_EEENS5_IJSG_SB_EEEEEEEvNS4_8identityES12_S1C_vS1D_EENS_8epilogue10collective6detail29Sm90TmaWarpSpecializedAdapterINS1G_15DefaultEpilogueISI_SJ_SJ_NS1F_6thread17LinearCombinationISI_Li1EffLNS1K_9ScaleType4KindE0ELNS_15FloatRoundStyleE2ESI_EENS1_15EpilogueDefaultEEEEEvvEEEEvNT_6ParamsE)
	.align		4
        /*000c*/ 	.word	index@(__assertfail)
	.align		4
        /*0010*/ 	.word	0x00000000
	.align		4
        /*0014*/ 	.word	0xfffffffe
	.align		4
        /*0018*/ 	.word	0x00000000
	.align		4
        /*001c*/ 	.word	0xfffffffd
	.align		4
        /*0020*/ 	.word	0x00000000
	.align		4
        /*0024*/ 	.word	0xfffffffc


//--------------------- .nv.constant4             --------------------------
	.section	.nv.constant4,"a",@progbits
	.align	8
	.align		8
.nv.constant4:
        /*0000*/ 	.dword	__assertfail
	.align		8
        /*0008*/ 	.dword	__unnamed_1
	.align		8
        /*0010*/ 	.dword	_ZN40_INTERNAL_e30899b5_4_k_cu_5ac5b9ff_200444cuda3std3__45__cpo5beginE
	.align		8
        /*0018*/ 	.dword	_ZN40_INTERNAL_e30899b5_4_k_cu_5ac5b9ff_200444cuda3std3__45__cpo3endE
	.align		8
        /*0020*/ 	.dword	_ZN40_INTERNAL_e30899b5_4_k_cu_5ac5b9ff_200444cuda3std3__45__cpo6cbeginE
	.align		8
        /*0028*/ 	.dword	_ZN40_INTERNAL_e30899b5_4_k_cu_5ac5b9ff_200444cuda3std3__45__cpo4cendE
	.align		8
        /*0030*/ 	.dword	_ZN40_INTERNAL_e30899b5_4_k_cu_5ac5b9ff_200444cuda3std3__442_GLOBAL__N__e30899b5_4_k_cu_5ac5b9ff_200446ignoreE
	.align		8
        /*0038*/ 	.dword	_ZN40_INTERNAL_e30899b5_4_k_cu_5ac5b9ff_200444cuda3std3__419piecewise_constructE
	.align		8
        /*0040*/ 	.dword	_ZN40_INTERNAL_e30899b5_4_k_cu_5ac5b9ff_200444cuda3std3__48in_placeE
	.align		8
        /*0048*/ 	.dword	_ZN40_INTERNAL_e30899b5_4_k_cu_5ac5b9ff_200444cuda3std6ranges3__45__cpo4swapE
	.align		8
        /*0050*/ 	.dword	_ZN40_INTERNAL_e30899b5_4_k_cu_5ac5b9ff_200444cuda3std6ranges3__45__cpo9iter_moveE
	.align		8
        /*0058*/ 	.dword	_ZN40_INTERNAL_e30899b5_4_k_cu_5ac5b9ff_200444cute7productE
	.align		8
        /*0060*/ 	.dword	_ZN40_INTERNAL_e30899b5_4_k_cu_5ac5b9ff_200444cute1_E
	.align		8
        /*0068*/ 	.dword	$str$22
	.align		8
        /*0070*/ 	.dword	$str$23


//--------------------- .text._ZN7cutlass13device_kernelINS_4gemm6kernel13GemmUniversalIN4cute5tupleIJiiiiEEENS1_10collective13CollectiveMmaINS1_34MainloopSm90TmaGmmaWarpSpecializedILi4ENS5_IJNS4_1CILi1EEESB_SB_EEENS1_35KernelTmaWarpSpecializedCooperativeEEENS5_IJNSA_ILi128EEENSA_ILi64EEESF_EEENS_10bfloat16_tENS5_IJlSB_lEEESI_SJ_NS4_8TiledMMAINS4_8MMA_AtomIJNS4_4SM904GMMA27MMA_64x64x16_F32BF16BF16_SSILNSN_5MajorE0ELSP_0ELNSN_7ScaleInE1ELSQ_1EEEEEENS4_6LayoutINS5_IJNSA_ILi2EEESB_SB_EEENS5_IJSB_NSA_ILi0EEESW_EEEEENS5_IJNS4_10UnderscoreESZ_SZ_EEEEENS4_13SM90_TMA_LOADENS4_14ComposedLayoutINS4_7SwizzleILi3ELi4ELi3EEENS4_18smem_ptr_flag_bitsILi16EEENST_INS5_IJNSA_ILi8EEESG_EEENS5_IJSG_SB_EEEEEEEvNS4_8identityES12_S1C_vS1D_EENS_8epilogue10collective6detail29Sm90TmaWarpSpecializedAdapterINS1G_15DefaultEpilogueISI_SJ_SJ_NS1F_6thread17LinearCombinationISI_Li1EffLNS1K_9ScaleType4KindE0ELNS_15FloatRoundStyleE2ESI_EENS1_15EpilogueDefaultEEEEEvvEEEEvNT_6ParamsE --------------------------
	.section	.text._ZN7cutlass13device_kernelINS_4gemm6kernel13GemmUniversalIN4cute5tupleIJiiiiEEENS1_10collective13CollectiveMmaINS1_34MainloopSm90TmaGmmaWarpSpecializedILi4ENS5_IJNS4_1CILi1EEESB_SB_EEENS1_35KernelTmaWarpSpecializedCooperativeEEENS5_IJNSA_ILi128EEENSA_ILi64EEESF_EEENS_10bfloat16_tENS5_IJlSB_lEEESI_SJ_NS4_8TiledMMAINS4_8MMA_AtomIJNS4_4SM904GMMA27MMA_64x64x16_F32BF16BF16_SSILNSN_5MajorE0ELSP_0ELNSN_7ScaleInE1ELSQ_1EEEEEENS4_6LayoutINS5_IJNSA_ILi2EEESB_SB_EEENS5_IJSB_NSA_ILi0EEESW_EEEEENS5_IJNS4_10UnderscoreESZ_SZ_EEEEENS4_13SM90_TMA_LOADENS4_14ComposedLayoutINS4_7SwizzleILi3ELi4ELi3EEENS4_18smem_ptr_flag_bitsILi16EEENST_INS5_IJNSA_ILi8EEESG_EEENS5_IJSG_SB_EEEEEEEvNS4_8identityES12_S1C_vS1D_EENS_8epilogue10collective6detail29Sm90TmaWarpSpecializedAdapterINS1G_15DefaultEpilogueISI_SJ_SJ_NS1F_6thread17LinearCombinationISI_Li1EffLNS1K_9ScaleType4KindE0ELNS_15FloatRoundStyleE2ESI_EENS1_15EpilogueDefaultEEEEEvvEEEEvNT_6ParamsE,"ax",@progbits
	.align	128
.text._ZN7cutlass13device_kernelINS_4gemm6kernel13GemmUniversalIN4cute5tupleIJiiiiEEENS1_10collective13CollectiveMmaINS1_34MainloopSm90TmaGmmaWarpSpecializedILi4ENS5_IJNS4_1CILi1EEESB_SB_EEENS1_35KernelTmaWarpSpecializedCooperativeEEENS5_IJNSA_ILi128EEENSA_ILi64EEESF_EEENS_10bfloat16_tENS5_IJlSB_lEEESI_SJ_NS4_8TiledMMAINS4_8MMA_AtomIJNS4_4SM904GMMA27MMA_64x64x16_F32BF16BF16_SSILNSN_5MajorE0ELSP_0ELNSN_7ScaleInE1ELSQ_1EEEEEENS4_6LayoutINS5_IJNSA_ILi2EEESB_SB_EEENS5_IJSB_NSA_ILi0EEESW_EEEEENS5_IJNS4_10UnderscoreESZ_SZ_EEEEENS4_13SM90_TMA_LOADENS4_14ComposedLayoutINS4_7SwizzleILi3ELi4ELi3EEENS4_18smem_ptr_flag_bitsILi16EEENST_INS5_IJNSA_ILi8EEESG_EEENS5_IJSG_SB_EEEEEEEvNS4_8identityES12_S1C_vS1D_EENS_8epilogue10collective6detail29Sm90TmaWarpSpecializedAdapterINS1G_15DefaultEpilogueISI_SJ_SJ_NS1F_6thread17LinearCombinationISI_Li1EffLNS1K_9ScaleType4KindE0ELNS_15FloatRoundStyleE2ESI_EENS1_15EpilogueDefaultEEEEEvvEEEEvNT_6ParamsE:
        .type           _ZN7cutlass13device_kernelINS_4gemm6kernel13GemmUniversalIN4cute5tupleIJiiiiEEENS1_10collective13CollectiveMmaINS1_34MainloopSm90TmaGmmaWarpSpecializedILi4ENS5_IJNS4_1CILi1EEESB_SB_EEENS1_35KernelTmaWarpSpecializedCooperativeEEENS5_IJNSA_ILi128EEENSA_ILi64EEESF_EEENS_10bfloat16_tENS5_IJlSB_lEEESI_SJ_NS4_8TiledMMAINS4_8MMA_AtomIJNS4_4SM904GMMA27MMA_64x64x16_F32BF16BF16_SSILNSN_5MajorE0ELSP_0ELNSN_7ScaleInE1ELSQ_1EEEEEENS4_6LayoutINS5_IJNSA_ILi2EEESB_SB_EEENS5_IJSB_NSA_ILi0EEESW_EEEEENS5_IJNS4_10UnderscoreESZ_SZ_EEEEENS4_13SM90_TMA_LOADENS4_14ComposedLayoutINS4_7SwizzleILi3ELi4ELi3EEENS4_18smem_ptr_flag_bitsILi16EEENST_INS5_IJNSA_ILi8EEESG_EEENS5_IJSG_SB_EEEEEEEvNS4_8identityES12_S1C_vS1D_EENS_8epilogue10collective6detail29Sm90TmaWarpSpecializedAdapterINS1G_15DefaultEpilogueISI_SJ_SJ_NS1F_6thread17LinearCombinationISI_Li1EffLNS1K_9ScaleType4KindE0ELNS_15FloatRoundStyleE2ESI_EENS1_15EpilogueDefaultEEEEEvvEEEEvNT_6ParamsE,@function
        .size           _ZN7cutlass13device_kernelINS_4gemm6kernel13GemmUniversalIN4cute5tupleIJiiiiEEENS1_10collective13CollectiveMmaINS1_34MainloopSm90TmaGmmaWarpSpecializedILi4ENS5_IJNS4_1CILi1EEESB_SB_EEENS1_35KernelTmaWarpSpecializedCooperativeEEENS5_IJNSA_ILi128EEENSA_ILi64EEESF_EEENS_10bfloat16_tENS5_IJlSB_lEEESI_SJ_NS4_8TiledMMAINS4_8MMA_AtomIJNS4_4SM904GMMA27MMA_64x64x16_F32BF16BF16_SSILNSN_5MajorE0ELSP_0ELNSN_7ScaleInE1ELSQ_1EEEEEENS4_6LayoutINS5_IJNSA_ILi2EEESB_SB_EEENS5_IJSB_NSA_ILi0EEESW_EEEEENS5_IJNS4_10UnderscoreESZ_SZ_EEEEENS4_13SM90_TMA_LOADENS4_14ComposedLayoutINS4_7SwizzleILi3ELi4ELi3EEENS4_18smem_ptr_flag_bitsILi16EEENST_INS5_IJNSA_ILi8EEESG_EEENS5_IJSG_SB_EEEEEEEvNS4_8identityES12_S1C_vS1D_EENS_8epilogue10collective6detail29Sm90TmaWarpSpecializedAdapterINS1G_15DefaultEpilogueISI_SJ_SJ_NS1F_6thread17LinearCombinationISI_Li1EffLNS1K_9ScaleType4KindE0ELNS_15FloatRoundStyleE2ESI_EENS1_15EpilogueDefaultEEEEEvvEEEEvNT_6ParamsE,(.L_x_130 - _ZN7cutlass13device_kernelINS_4gemm6kernel13GemmUniversalIN4cute5tupleIJiiiiEEENS1_10collective13CollectiveMmaINS1_34MainloopSm90TmaGmmaWarpSpecializedILi4ENS5_IJNS4_1CILi1EEESB_SB_EEENS1_35KernelTmaWarpSpecializedCooperativeEEENS5_IJNSA_ILi128EEENSA_ILi64EEESF_EEENS_10bfloat16_tENS5_IJlSB_lEEESI_SJ_NS4_8TiledMMAINS4_8MMA_AtomIJNS4_4SM904GMMA27MMA_64x64x16_F32BF16BF16_SSILNSN_5MajorE0ELSP_0ELNSN_7ScaleInE1ELSQ_1EEEEEENS4_6LayoutINS5_IJNSA_ILi2EEESB_SB_EEENS5_IJSB_NSA_ILi0EEESW_EEEEENS5_IJNS4_10UnderscoreESZ_SZ_EEEEENS4_13SM90_TMA_LOADENS4_14ComposedLayoutINS4_7SwizzleILi3ELi4ELi3EEENS4_18smem_ptr_flag_bitsILi16EEENST_INS5_IJNSA_ILi8EEESG_EEENS5_IJSG_SB_EEEEEEEvNS4_8identityES12_S1C_vS1D_EENS_8epilogue10collective6detail29Sm90TmaWarpSpecializedAdapterINS1G_15DefaultEpilogueISI_SJ_SJ_NS1F_6thread17LinearCombinationISI_Li1EffLNS1K_9ScaleType4KindE0ELNS_15FloatRoundStyleE2ESI_EENS1_15EpilogueDefaultEEEEEvvEEEEvNT_6ParamsE)
        .other          _ZN7cutlass13device_kernelINS_4gemm6kernel13GemmUniversalIN4cute5tupleIJiiiiEEENS1_10collective13CollectiveMmaINS1_34MainloopSm90TmaGmmaWarpSpecializedILi4ENS5_IJNS4_1CILi1EEESB_SB_EEENS1_35KernelTmaWarpSpecializedCooperativeEEENS5_IJNSA_ILi128EEENSA_ILi64EEESF_EEENS_10bfloat16_tENS5_IJlSB_lEEESI_SJ_NS4_8TiledMMAINS4_8MMA_AtomIJNS4_4SM904GMMA27MMA_64x64x16_F32BF16BF16_SSILNSN_5MajorE0ELSP_0ELNSN_7ScaleInE1ELSQ_1EEEEEENS4_6LayoutINS5_IJNSA_ILi2EEESB_SB_EEENS5_IJSB_NSA_ILi0EEESW_EEEEENS5_IJNS4_10UnderscoreESZ_SZ_EEEEENS4_13SM90_TMA_LOADENS4_14ComposedLayoutINS4_7SwizzleILi3ELi4ELi3EEENS4_18smem_ptr_flag_bitsILi16EEENST_INS5_IJNSA_ILi8EEESG_EEENS5_IJSG_SB_EEEEEEEvNS4_8identityES12_S1C_vS1D_EENS_8epilogue10collective6detail29Sm90TmaWarpSpecializedAdapterINS1G_15DefaultEpilogueISI_SJ_SJ_NS1F_6thread17LinearCombinationISI_Li1EffLNS1K_9ScaleType4KindE0ELNS_15FloatRoundStyleE2ESI_EENS1_15EpilogueDefaultEEEEEvvEEEEvNT_6ParamsE,@"STO_CUDA_ENTRY STV_DEFAULT"
_ZN7cutlass13device_kernelINS_4gemm6kernel13GemmUniversalIN4cute5tupleIJiiiiEEENS1_10collective13CollectiveMmaINS1_34MainloopSm90TmaGmmaWarpSpecializedILi4ENS5_IJNS4_1CILi1EEESB_SB_EEENS1_35KernelTmaWarpSpecializedCooperativeEEENS5_IJNSA_ILi128EEENSA_ILi64EEESF_EEENS_10bfloat16_tENS5_IJlSB_lEEESI_SJ_NS4_8TiledMMAINS4_8MMA_AtomIJNS4_4SM904GMMA27MMA_64x64x16_F32BF16BF16_SSILNSN_5MajorE0ELSP_0ELNSN_7ScaleInE1ELSQ_1EEEEEENS4_6LayoutINS5_IJNSA_ILi2EEESB_SB_EEENS5_IJSB_NSA_ILi0EEESW_EEEEENS5_IJNS4_10UnderscoreESZ_SZ_EEEEENS4_13SM90_TMA_LOADENS4_14ComposedLayoutINS4_7SwizzleILi3ELi4ELi3EEENS4_18smem_ptr_flag_bitsILi16EEENST_INS5_IJNSA_ILi8EEESG_EEENS5_IJSG_SB_EEEEEEEvNS4_8identityES12_S1C_vS1D_EENS_8epilogue10collective6detail29Sm90TmaWarpSpecializedAdapterINS1G_15DefaultEpilogueISI_SJ_SJ_NS1F_6thread17LinearCombinationISI_Li1EffLNS1K_9ScaleType4KindE0ELNS_15FloatRoundStyleE2ESI_EENS1_15EpilogueDefaultEEEEEvvEEEEvNT_6ParamsE:
[----:B------:R-:W0:Y:S01]  /*0000*/  LDC R1, c[0x0][0x28] ;  /* 0x00000a00ff017b82 */ /* 0x000e220000000800 */
[----:B------:R-:W1:Y:S01]  /*0010*/  S2R R4, SR_TID.X ;  /* 0x0000000000047919 */ /* 0x000e620000002100 */
[----:B------:R-:W-:Y:S01]  /*0020*/  ELECT P0, URZ, PT ;  /* 0x00000000003f782f */ /* 0x000fe20003800000 */
[----:B------:R-:W-:Y:S01]  /*0030*/  BSSY B0, `(.L_x_0) ;  /* 0x000000f000007945 */ /* 0x000fe20003800000 */
[--C-:B-1----:R-:W-:Y:S02]  /*0040*/  SHF.R.U32.HI R0, RZ, 0x5, R4.reuse ;  /* 0x00000005ff007819 */ /* 0x102fe40000011604 */
[----:B------:R-:W-:-:S03]  /*0050*/  SHF.R.U32.HI R14, RZ, 0x7, R4 ;  /* 0x00000007ff0e7819 */ /* 0x000fc60000011604 */
[----:B------:R-:W1:Y:S04]  /*0060*/  SHFL.IDX PT, R5, R0, RZ, 0x1f ;  /* 0x00001fff00057589 */ /* 0x000e6800000e0000 */
[----:B------:R2:W3:Y:S01]  /*0070*/  SHFL.IDX PT, R10, R14, RZ, 0x1f ;  /* 0x00001fff0e0a7589 */ /* 0x0004e200000e0000 */
[----:B-1----:R-:W-:-:S13]  /*0080*/  ISETP.NE.OR P0, PT, R5, RZ, !P0 ;  /* 0x000000ff0500720c */ /* 0x002fda0004705670 */
[----:B0-23--:R-:W-:Y:S05]  /*0090*/  @P0 BRA `(.L_x_1) ;  /* 0x0000000000200947 */ /* 0x00dfea0003800000 */
[----:B------:R-:W-:Y:S02]  /*00a0*/  ULDC.64 UR4, c[0x0][0x198] ;  /* 0x0000660000047ab9 */ /* 0x000fe40000000a00 */
[----:B------:R-:W-:Y:S02]  /*00b0*/  UIADD3 UR6, UP0, UR4, 0xf0, URZ ;  /* 0x000000f004067890 */ /* 0x000fe4000ff1e03f */
[----:B------:R-:W-:Y:S02]  /*00c0*/  UIADD3 UR4, UP1, UR4, 0x1f0, URZ ;  /* 0x000001f004047890 */ /* 0x000fe4000ff3e03f */
[----:B------:R-:W-:Y:S02]  /*00d0*/  UIADD3.X UR7, URZ, UR5, URZ, UP0, !UPT ;  /* 0x000000053f077290 */ /* 0x000fe400087fe43f */
[----:B------:R-:W-:-:S07]  /*00e0*/  UIADD3.X UR5, URZ, UR5, URZ, UP1, !UPT ;  /* 0x000000053f057290 */ /* 0x000fce0008ffe43f */
[----:B------:R0:W-:Y:S02]  /*00f0*/  UTMACCTL.PF [UR6] ;  /* 0x00000000060079b9 */ /* 0x0001e40008040000 */
[----:B------:R0:W-:Y:S02]  /*0100*/  UTMACCTL.PF [UR4] ;  /* 0x00000000040079b9 */ /* 0x0001e40008040000 */
[----:B0-----:R-:W-:Y:S01]  /*0110*/  NOP ;  /* 0x0000000000007918 */ /* 0x001fe20000000000 */
.L_x_1:
[----:B------:R-:W-:Y:S05]  /*0120*/  BSYNC B0 ;  /* 0x0000000000007941 */ /* 0x000fea0003800000 */
.L_x_0:
[----:B------:R-:W0:Y:S02]  /*0130*/  SHFL.IDX PT, R2, R0, RZ, 0x1f ;  /* 0x00001fff00027589 */ /* 0x000e2400000e0000 */
[----:B0-----:R-:W-:-:S13]  /*0140*/  ISETP.NE.AND P0, PT, R2, RZ, PT ;  /* 0x000000ff0200720c */ /* 0x001fda0003f05270 */
[----:B------:R-:W-:Y:S05]  /*0150*/  @P0 BRA `(.L_x_2) ;  /* 0x0000000000580947 */ /* 0x000fea0003800000 */
[----:B------:R-:W0:Y:S01]  /*0160*/  S2UR UR8, SR_CgaCtaId ;  /* 0x00000000000879c3 */ /* 0x000e220000008800 */
[----:B------:R-:W-:Y:S01]  /*0170*/  UMOV UR4, 0x400 ;  /* 0x0000040000047882 */ /* 0x000fe20000000000 */
[----:B------:R-:W-:Y:S01]  /*0180*/  UMOV UR5, 0x1 ;  /* 0x0000000100057882 */ /* 0x000fe20000000000 */
[----:B------:R-:W-:Y:S01]  /*0190*/  UMOV UR6, 0x100 ;  /* 0x0000010000067882 */ /* 0x000fe20000000000 */
[----:B------:R-:W-:Y:S01]  /*01a0*/  ELECT P0, URZ, PT ;  /* 0x00000000003f782f */ /* 0x000fe20003800000 */
[----:B------:R-:W-:-:S04]  /*01b0*/  UIADD3 UR6, -UR6, 0x100000, URZ ;  /* 0x0010000006067890 */ /* 0x000fc8000fffe13f */
[----:B------:R-:W-:Y:S02]  /*01c0*/  USHF.L.U32 UR7, UR6, 0xb, URZ ;  /* 0x0000000b06077899 */ /* 0x000fe4000800063f */
[----:B------:R-:W-:Y:S02]  /*01d0*/  USHF.L.U32 UR6, UR6, 0x1, URZ ;  /* 0x0000000106067899 */ /* 0x000fe4000800063f */
[----:B0-----:R-:W-:Y:S02]  /*01e0*/  ULEA UR8, UR8, UR4, 0x18 ;  /* 0x0000000408087291 */ /* 0x001fe4000f8ec03f */
[----:B------:R-:W-:-:S04]  /*01f0*/  UIADD3 UR4, -UR5, 0x100000, URZ ;  /* 0x0010000005047890 */ /* 0x000fc8000fffe13f */
[----:B------:R-:W-:Y:S02]  /*0200*/  USHF.L.U32 UR5, UR4, 0xb, URZ ;  /* 0x0000000b04057899 */ /* 0x000fe4000800063f */
[----:B------:R-:W-:Y:S01]  /*0210*/  USHF.L.U32 UR4, UR4, 0x1, URZ ;  /* 0x0000000104047899 */ /* 0x000fe2000800063f */
[----:B------:R-:W0:Y:S11]  /*0220*/  FENCE.VIEW.ASYNC.S ;  /* 0x00000000000073c6 */ /* 0x000e360000000000 */
[----:B0-----:R0:W1:Y:S01]  /*0230*/  SYNCS.EXCH.64 URZ, [UR8], UR4 ;  /* 0x00000004083f75b2 */ /* 0x0010620008000100 */
[----:B------:R0:W2:Y:S01]  /*0240*/  SYNCS.EXCH.64 URZ, [UR8+0x20], UR6 ;  /* 0x00002006083f75b2 */ /* 0x0000a20008000100 */
[----:B------:R0:W3:Y:S01]  /*0250*/  SYNCS.EXCH.64 URZ, [UR8+0x8], UR4 ;  /* 0x00000804083f75b2 */ /* 0x0000e20008000100 */
[----:B------:R0:W4:Y:S01]  /*0260*/  SYNCS.EXCH.64 URZ, [UR8+0x28], UR6 ;  /* 0x00002806083f75b2 */ /* 0x0001220008000100 */
[----:B------:R0:W0:Y:S01]  /*0270*/  SYNCS.EXCH.64 URZ, [UR8+0x10], UR4 ;  /* 0x00001004083f75b2 */ /* 0x0000220008000100 */
[----:B------:R0:W0:Y:S01]  /*0280*/  SYNCS.EXCH.64 URZ, [UR8+0x30], UR6 ;  /* 0x00003006083f75b2 */ /* 0x0000220008000100 */
[----:B------:R0:W0:Y:S01]  /*0290*/  SYNCS.EXCH.64 URZ, [UR8+0x18], UR4 ;  /* 0x00001804083f75b2 */ /* 0x0000220008000100 */
[----:B------:R0:W0:Y:S01]  /*02a0*/  SYNCS.EXCH.64 URZ, [UR8+0x38], UR6 ;  /* 0x00003806083f75b2 */ /* 0x0000220008000100 */
[----:B------:R-:W-:Y:S01]  /*02b0*/  NOP ;  /* 0x0000000000007918 */ /* 0x000fe20000000000 */
.L_x_2:
[----:B------:R-:W5:Y:S01]  /*02c0*/  SHFL.IDX PT, R0, R0, RZ, 0x1f ;  /* 0x00001fff00007589 */ /* 0x000f6200000e0000 */
[----:B------:R-:W-:Y:S01]  /*02d0*/  ELECT P0, URZ, PT ;  /* 0x00000000003f782f */ /* 0x000fe20003800000 */
[----:B------:R-:W1:Y:S01]  /*02e0*/  LDC R2, c[0x0][0x65c] ;  /* 0x00019700ff027b82 */ /* 0x000e620000000800 */
[----:B0-----:R-:W-:Y:S01]  /*02f0*/  UMOV UR4, 0x20 ;  /* 0x0000002000047882 */ /* 0x001fe20000000000 */
[----:B------:R-:W0:Y:S01]  /*0300*/  S2R R3, SR_CTAID.Y ;  /* 0x0000000000037919 */ /* 0x000e220000002600 */
[----:B------:R-:W-:Y:S01]  /*0310*/  NOP ;  /* 0x0000000000007918 */ /* 0x000fe20000000000 */
[----:B------:R-:W-:Y:S01]  /*0320*/  ISETP.NE.AND P2, PT, R10, RZ, PT ;  /* 0x000000ff0a00720c */ /* 0x000fe20003f45270 */
[----:B------:R-:W-:Y:S01]  /*0330*/  NOP ;  /* 0x0000000000007918 */ /* 0x000fe20000000000 */
[----:B------:R-:W2:Y:S01]  /*0340*/  S2R R6, SR_CTAID.X ;  /* 0x0000000000067919 */ /* 0x000ea20000002500 */
[----:B------:R-:W-:Y:S01]  /*0350*/  IMAD.MOV.U32 R7, RZ, RZ, RZ ;  /* 0x000000ffff077224 */ /* 0x000fe200078e00ff */
[----:B-----5:R-:W-:-:S02]  /*0360*/  ISETP.NE.OR P0, PT, R0, RZ, !P0 ;  /* 0x000000ff0000720c */ /* 0x020fc40004705670 */
[----:B-1----:R-:W-:-:S04]  /*0370*/  ISETP.NE.AND P3, PT, R2, 0x1, PT ;  /* 0x000000010200780c */ /* 0x002fc80003f65270 */
[----:B------:R-:W-:Y:S02]  /*0380*/  P2R R0, PR, RZ, 0x8 ;  /* 0x00000008ff007803 */ /* 0x000fe40000000000 */
[----:B------:R-:W-:-:S04]  /*0390*/  SHF.R.S32.HI R0, RZ, 0x1f, R5 ;  /* 0x0000001fff007819 */ /* 0x000fc80000011405 */
[----:B------:R-:W-:Y:S01]  /*03a0*/  LEA.HI R0, R0, R5, RZ, 0x2 ;  /* 0x0000000500007211 */ /* 0x000fe200078f10ff */
[----:B------:R-:W-:Y:S01]  /*03b0*/  VOTEU.ALL UP0, P0 ;  /* 0x00000000003f7886 */ /* 0x000fe20000000000 */
[----:B------:R-:W-:Y:S01]  /*03c0*/  VOTEU.ALL UP1, P0 ;  /* 0x00000000003f7886 */ /* 0x000fe20000020000 */
[----:B------:R-:W2:Y:S01]  /*03d0*/  @P3 LDC R17, c[0x0][0x10] ;  /* 0x00000400ff113b82 */ /* 0x000ea20000000800 */
[----:B------:R-:W-:Y:S01]  /*03e0*/  LOP3.LUT R0, R0, 0xfffffffc, RZ, 0xc0, !PT ;  /* 0xfffffffc00007812 */ /* 0x000fe200078ec0ff */
[----:B0-----:R-:W-:Y:S01]  /*03f0*/  @P3 IMAD.MOV.U32 R8, RZ, RZ, R3 ;  /* 0x000000ffff083224 */ /* 0x001fe200078e0003 */
[----:B------:R-:W-:Y:S01]  /*0400*/  @!UP0 UMOV UR6, 0x400 ;  /* 0x0000040000068882 */ /* 0x000fe20000000000 */
[----:B------:R-:W-:-:S04]  /*0410*/  @!UP0 UIADD3 UR4, -UR4, 0x100000, URZ ;  /* 0x0010000004048890 */ /* 0x000fc8000fffe13f */
[----:B------:R-:W-:Y:S02]  /*0420*/  @!UP0 USHF.L.U32 UR5, UR4, 0xb, URZ ;  /* 0x0000000b04058899 */ /* 0x000fe4000800063f */
[----:B------:R-:W-:Y:S01]  /*0430*/  @!UP0 USHF.L.U32 UR4, UR4, 0x1, URZ ;  /* 0x0000000104048899 */ /* 0x000fe2000800063f */
[----:B------:R-:W-:Y:S02]  /*0440*/  @P3 IMAD.MOV.U32 R9, RZ, RZ, RZ ;  /* 0x000000ffff093224 */ /* 0x000fe400078e00ff */
[----:B------:R-:W-:Y:S01]  /*0450*/  IMAD.IADD R0, R5, 0x1, -R0 ;  /* 0x0000000105007824 */ /* 0x000fe200078e0a00 */
[----:B------:R-:W0:Y:S01]  /*0460*/  @!UP0 S2UR UR7, SR_CgaCtaId ;  /* 0x00000000000789c3 */ /* 0x000e220000008800 */
[----:B------:R-:W-:-:S03]  /*0470*/  @P3 IMAD.MOV.U32 R5, RZ, RZ, RZ ;  /* 0x000000ffff053224 */ /* 0x000fc600078e00ff */
[----:B------:R-:W-:-:S04]  /*0480*/  ISETP.NE.AND P1, PT, R0, 0x3, PT ;  /* 0x000000030000780c */ /* 0x000fc80003f25270 */
[----:B------:R-:W1:Y:S01]  /*0490*/  @!P3 LDC R11, c[0x0][0xc] ;  /* 0x00000300ff0bbb82 */ /* 0x000e620000000800 */
[----:B--2---:R-:W-:-:S04]  /*04a0*/  @P3 IMAD.WIDE.U32 R16, R6, R17, R8 ;  /* 0x0000001106103225 */ /* 0x004fc800078e0008 */
[----:B------:R-:W-:Y:S01]  /*04b0*/  @P3 IMAD.IADD R17, R17, 0x1, R5 ;  /* 0x0000000111113824 */ /* 0x000fe200078e0205 */
[----:B------:R-:W-:Y:S01]  /*04c0*/  LOP3.LUT R5, R4, 0x7f, RZ, 0xc0, !PT ;  /* 0x0000007f04057812 */ /* 0x000fe200078ec0ff */
[----:B0-----:R-:W-:Y:S01]  /*04d0*/  @!UP0 ULEA UR8, UR7, UR6, 0x18 ;  /* 0x0000000607088291 */ /* 0x001fe2000f8ec03f */
[----:B------:R-:W-:Y:S02]  /*04e0*/  VOTEU.ALL UP0, P0 ;  /* 0x00000000003f7886 */ /* 0x000fe40000000000 */
[----:B------:R-:W-:Y:S01]  /*04f0*/  ULDC UR6, c[0x0][0xc] ;  /* 0x0000030000067ab9 */ /* 0x000fe20000000800 */
[----:B------:R-:W-:Y:S01]  /*0500*/  ISETP.EQ.OR P0, PT, R0, RZ, !P1 ;  /* 0x000000ff0000720c */ /* 0x000fe20004f02670 */
[----:B------:R-:W-:-:S03]  /*0510*/  ULDC UR7, c[0x0][0x10] ;  /* 0x0000040000077ab9 */ /* 0x000fc60000000800 */
[C---:B------:R-:W-:Y:S01]  /*0520*/  ISETP.EQ.AND P0, PT, R10.reuse, RZ, P0 ;  /* 0x000000ff0a00720c */ /* 0x040fe20000702270 */
[----:B------:R-:W-:Y:S02]  /*0530*/  VIADD R10, R10, 0xffffffff ;  /* 0xffffffff0a0a7836 */ /* 0x000fe40000000000 */
[----:B-1----:R-:W-:Y:S01]  /*0540*/  @!P3 IMAD.WIDE.U32 R8, R11, R3, R6 ;  /* 0x000000030b08b225 */ /* 0x002fe200078e0006 */
[----:B------:R-:W0:Y:S02]  /*0550*/  FENCE.VIEW.ASYNC.S ;  /* 0x00000000000073c6 */ /* 0x000e240000000000 */
[----:B0-----:R-:W3:Y:S01]  /*0560*/  @!UP0 SYNCS.EXCH.64 URZ, [UR8+0x50], UR4 ;  /* 0x00005004083f85b2 */ /* 0x001ee20008000100 */
[----:B------:R-:W-:Y:S02]  /*0570*/  SEL R18, RZ, 0x1, !P0 ;  /* 0x00000001ff127807 */ /* 0x000fe40004000000 */
[----:B------:R-:W-:Y:S01]  /*0580*/  ISETP.GE.U32.AND P1, PT, R10, 0x2, PT ;  /* 0x000000020a00780c */ /* 0x000fe20003f26070 */
[----:B------:R-:W-:-:S02]  /*0590*/  @!P3 IMAD.MOV.U32 R16, RZ, RZ, R8 ;  /* 0x000000ffff10b224 */ /* 0x000fc400078e0008 */
[----:B------:R-:W-:Y:S01]  /*05a0*/  @!P3 IMAD.MOV.U32 R17, RZ, RZ, R9 ;  /* 0x000000ffff11b224 */ /* 0x000fe200078e0009 */
[----:B------:R-:W-:Y:S01]  /*05b0*/  SEL R18, R18, 0x2, P1 ;  /* 0x0000000212127807 */ /* 0x000fe20000800000 */
[----:B------:R0:W3:Y:S01]  /*05c0*/  @!UP1 SYNCS.EXCH.64 URZ, [UR8+0x58], UR4 ;  /* 0x00005804083f95b2 */ /* 0x0000e20008000100 */
[----:B------:R-:W-:Y:S01]  /*05d0*/  NOP ;  /* 0x0000000000007918 */ /* 0x000fe20000000000 */
[----:B0-----:R-:W-:-:S03]  /*05e0*/  UIMAD.WIDE.U32 UR4, UR6, UR7, URZ ;  /* 0x00000007060472a5 */ /* 0x001fc6000f8e003f */
[----:B------:R-:W-:Y:S02]  /*05f0*/  ULDC UR6, c[0x0][0x14] ;  /* 0x0000050000067ab9 */ /* 0x000fe40000000800 */
[----:B------:R-:W-:Y:S02]  /*0600*/  UIMAD.WIDE.U32 UR38, UR4, UR6, URZ ;  /* 0x00000006042672a5 */ /* 0x000fe4000f8e003f */
[----:B------:R-:W-:-:S04]  /*0610*/  UIMAD UR41, UR5, UR6, URZ ;  /* 0x00000006052972a4 */ /* 0x000fc8000f8e023f */
[----:B------:R-:W-:Y:S01]  /*0620*/  UIADD3 UR41, UR39, UR41, URZ ;  /* 0x0000002927297290 */ /* 0x000fe2000fffe03f */
[----:B---34-:R-:W-:Y:S06]  /*0630*/  BAR.SYNC.DEFER_BLOCKING 0x0 ;  /* 0x0000000000007b1d */ /* 0x018fec0000010000 */
[----:B------:R-:W-:Y:S05]  /*0640*/  @!P2 BRA `(.L_x_3) ;  /* 0x000000440004a947 */ /* 0x000fea0003800000 */
[----:B------:R-:W-:-:S13]  /*0650*/  ISETP.GT.U32.AND P0, PT, R10, 0x1, PT ;  /* 0x000000010a00780c */ /* 0x000fda0003f04070 */
[----:B------:R-:W-:Y:S05]  /*0660*/  @P0 EXIT ;  /* 0x000000000000094d */ /* 0x000fea0003800000 */
[----:B------:R-:W-:Y:S01]  /*0670*/  ULDC.64 UR4, c[0x0][0x650] ;  /* 0x0001940000047ab9 */ /* 0x000fe20000000a00 */
[----:B------:R-:W-:Y:S01]  /*0680*/  PRMT R0, RZ, 0x7610, R0 ;  /* 0x00007610ff007816 */ /* 0x000fe20000000000 */
[----:B------:R-:W-:Y:S01]  /*0690*/  IMAD.MOV.U32 R69, RZ, RZ, -0x1 ;  /* 0xffffffffff457424 */ /* 0x000fe200078e00ff */
[----:B------:R-:W-:Y:S01]  /*06a0*/  ISETP.GE.U32.AND P0, PT, R16, UR4, PT ;  /* 0x0000000410007c0c */ /* 0x000fe2000bf06070 */
[----:B------:R-:W-:Y:S02]  /*06b0*/  IMAD.MOV.U32 R68, RZ, RZ, -0x1 ;  /* 0xffffffffff447424 */ /* 0x000fe400078e00ff */
[----:B------:R-:W-:Y:S01]  /*06c0*/  IMAD.MOV.U32 R67, RZ, RZ, -0x1 ;  /* 0xffffffffff437424 */ /* 0x000fe200078e00ff */
[----:B------:R-:W-:-:S13]  /*06d0*/  ISETP.GE.U32.AND.EX P0, PT, R17, UR5, PT, P0 ;  /* 0x0000000511007c0c */ /* 0x000fda000bf06100 */
[----:B------:R-:W-:Y:S05]  /*06e0*/  @P0 BRA `(.L_x_4) ;  /* 0x0000000400540947 */ /* 0x000fea0003800000 */
[----:B------:R-:W0:Y:S01]  /*06f0*/  LDC.64 R20, c[0x0][0x628] ;  /* 0x00018a00ff147b82 */ /* 0x000e220000000a00 */
[----:B------:R-:W-:Y:S02]  /*0700*/  IMAD.MOV.U32 R8, RZ, RZ, R16 ;  /* 0x000000ffff087224 */ /* 0x000fe400078e0010 */
[----:B------:R-:W-:-:S05]  /*0710*/  IMAD.MOV.U32 R9, RZ, RZ, R17 ;  /* 0x000000ffff097224 */ /* 0x000fca00078e0011 */
[----:B------:R-:W1:Y:S08]  /*0720*/  LDC R0, c[0x0][0x630] ;  /* 0x00018c00ff007b82 */ /* 0x000e700000000800 */
[----:B------:R-:W2:Y:S01]  /*0730*/  LDC.64 R22, c[0x0][0x620] ;  /* 0x00018800ff167b82 */ /* 0x000ea20000000a00 */
[----:B0-----:R-:W-:-:S04]  /*0740*/  ISETP.NE.U32.AND P0, PT, R20, RZ, PT ;  /* 0x000000ff1400720c */ /* 0x001fc80003f05070 */
[----:B------:R-:W-:-:S13]  /*0750*/  ISETP.NE.AND.EX P0, PT, R21, RZ, PT, P0 ;  /* 0x000000ff1500720c */ /* 0x000fda0003f05300 */
[----:B-12---:R-:W-:Y:S05]  /*0760*/  @!P0 BRA `(.L_x_5) ;  /* 0x0000000000288947 */ /* 0x006fea0003800000 */
[----:B------:R-:W0:Y:S02]  /*0770*/  LDC R13, c[0x0][0x634] ;  /* 0x00018d00ff0d7b82 */ /* 0x000e240000000800 */
[----:B0-----:R-:W-:-:S05]  /*0780*/  IADD3 R13, P0, R16, R13, RZ ;  /* 0x0000000d100d7210 */ /* 0x001fca0007f1e0ff */
[----:B------:R-:W-:-:S04]  /*0790*/  IMAD.X R15, RZ, RZ, R17, P0 ;  /* 0x000000ffff0f7224 */ /* 0x000fc800000e0611 */
[----:B------:R-:W-:-:S04]  /*07a0*/  IMAD.WIDE.U32 R8, R15, R20, RZ ;  /* 0x000000140f087225 */ /* 0x000fc800078e00ff */
[----:B------:R-:W-:-:S04]  /*07b0*/  IMAD.WIDE.U32 R10, P0, R13, R21, R8 ;  /* 0x000000150d0a7225 */ /* 0x000fc80007800008 */
[----:B------:R-:W-:-:S04]  /*07c0*/  IMAD.WIDE.U32 R8, R13, R20, RZ ;  /* 0x000000140d087225 */ /* 0x000fc800078e00ff */
[----:B------:R-:W-:Y:S01]  /*07d0*/  IMAD.X R13, RZ, RZ, RZ, P0 ;  /* 0x000000ffff0d7224 */ /* 0x000fe200000e06ff */
[----:B------:R-:W-:Y:S01]  /*07e0*/  IADD3 RZ, P0, R9, R10, RZ ;  /* 0x0000000a09ff7210 */ /* 0x000fe20007f1e0ff */
[----:B------:R-:W-:-:S04]  /*07f0*/  IMAD.MOV.U32 R12, RZ, RZ, R11 ;  /* 0x000000ffff0c7224 */ /* 0x000fc800078e000b */
[----:B------:R-:W-:-:S08]  /*0800*/  IMAD.WIDE.U32.X R8, R15, R21, R12, P0 ;  /* 0x000000150f087225 */ /* 0x000fd000000e040c */
.L_x_5:
[-CC-:B------:R-:W-:Y:S01]  /*0810*/  SHF.R.U64 R67, R8, R0.reuse, R9.reuse ;  /* 0x0000000008437219 */ /* 0x180fe20000001209 */
[----:B------:R-:W0:Y:S01]  /*0820*/  LDC R12, c[0x0][0x618] ;  /* 0x00018600ff0c7b82 */ /* 0x000e220000000800 */
[----:B------:R-:W-:Y:S01]  /*0830*/  SHF.R.U32.HI R7, RZ, R0, R9 ;  /* 0x00000000ff077219 */ /* 0x000fe20000011609 */
[----:B------:R-:W-:Y:S01]  /*0840*/  ULDC UR4, c[0x0][0x150] ;  /* 0x0000540000047ab9 */ /* 0x000fe20000000800 */
[----:B------:R-:W-:Y:S02]  /*0850*/  IADD3 R11, P0, RZ, -R67, RZ ;  /* 0x80000043ff0b7210 */ /* 0x000fe40007f1e0ff */
[----:B------:R-:W-:-:S03]  /*0860*/  I2FP.F32.U32 R0, R6 ;  /* 0x0000000600007245 */ /* 0x000fc60000201000 */
[----:B------:R-:W1:Y:S01]  /*0870*/  LDC.64 R30, c[0x0][0x640] ;  /* 0x00019000ff1e7b82 */ /* 0x000e620000000a00 */
[----:B------:R-:W-:Y:S02]  /*0880*/  IMAD.X R13, RZ, RZ, ~R7, P0 ;  /* 0x000000ffff0d7224 */ /* 0x000fe400000e0e07 */
[----:B------:R-:W-:Y:S01]  /*0890*/  FMUL R0, R0, UR4 ;  /* 0x0000000400007c20 */ /* 0x000fe20008400000 */
[----:B------:R-:W-:Y:S01]  /*08a0*/  IMAD.WIDE.U32 R8, R11, R22, R16 ;  /* 0x000000160b087225 */ /* 0x000fe200078e0010 */
[----:B------:R-:W-:-:S03]  /*08b0*/  ULDC UR4, c[0x0][0x154] ;  /* 0x0000550000047ab9 */ /* 0x000fc60000000800 */
[----:B------:R-:W-:Y:S01]  /*08c0*/  IMAD R10, R13, R22, RZ ;  /* 0x000000160d0a7224 */ /* 0x000fe200078e02ff */
[----:B------:R-:W2:Y:S01]  /*08d0*/  LDC R7, c[0x0][0x144] ;  /* 0x00005100ff077b82 */ /* 0x000ea20000000800 */
[----:B------:R-:W3:Y:S02]  /*08e0*/  F2I.U32.TRUNC.NTZ R0, R0 ;  /* 0x0000000000007305 */ /* 0x000ee4000020f000 */
[----:B------:R-:W-:-:S04]  /*08f0*/  IMAD R11, R11, R23, R10 ;  /* 0x000000170b0b7224 */ /* 0x000fc800078e020a */
[----:B------:R-:W-:Y:S01]  /*0900*/  IMAD.IADD R9, R9, 0x1, R11 ;  /* 0x0000000109097824 */ /* 0x000fe200078e020b */
[----:B------:R-:W4:Y:S01]  /*0910*/  LDC R24, c[0x0][0x608] ;  /* 0x00018200ff187b82 */ /* 0x000f220000000800 */
[----:B------:R-:W-:-:S03]  /*0920*/  IMAD.MOV.U32 R11, RZ, RZ, -0x1 ;  /* 0xffffffffff0b7424 */ /* 0x000fc600078e00ff */
[-CC-:B0-----:R-:W-:Y:S02]  /*0930*/  SHF.R.U64 R22, R8, R12.reuse, R9.reuse ;  /* 0x0000000c08167219 */ /* 0x181fe40000001209 */
[----:B------:R-:W-:Y:S02]  /*0940*/  I2FP.F32.U32 R8, R3 ;  /* 0x0000000300087245 */ /* 0x000fe40000201000 */
[----:B------:R-:W0:Y:S01]  /*0950*/  LDC R28, c[0x0][0x658] ;  /* 0x00019600ff1c7b82 */ /* 0x000e220000000800 */
[----:B-1----:R-:W-:Y:S01]  /*0960*/  ISETP.NE.U32.AND P0, PT, R30, RZ, PT ;  /* 0x000000ff1e00720c */ /* 0x002fe20003f05070 */
[----:B---3--:R-:W-:Y:S02]  /*0970*/  IMAD.MOV R10, RZ, RZ, -R0 ;  /* 0x000000ffff0a7224 */ /* 0x008fe400078e0a00 */
[----:B------:R-:W-:Y:S01]  /*0980*/  FMUL R8, R8, UR4 ;  /* 0x0000000408087c20 */ /* 0x000fe20008400000 */
[----:B------:R-:W-:Y:S02]  /*0990*/  SHF.R.U32.HI R9, RZ, R12, R9 ;  /* 0x0000000cff097219 */ /* 0x000fe40000011609 */
[----:B------:R-:W-:Y:S01]  /*09a0*/  ISETP.NE.AND.EX P0, PT, R31, RZ, PT, P0 ;  /* 0x000000ff1f00720c */ /* 0x000fe20003f05300 */
[----:B------:R1:W3:Y:S01]  /*09b0*/  F2I.U32.TRUNC.NTZ R15, R8 ;  /* 0x00000008000f7305 */ /* 0x0002e2000020f000 */
[----:B------:R-:W1:Y:S01]  /*09c0*/  LDC R20, c[0x0][0x148] ;  /* 0x00005200ff147b82 */ /* 0x000e620000000800 */
[----:B--2---:R-:W-:-:S07]  /*09d0*/  IMAD R0, R7, R10, R6 ;  /* 0x0000000a07007224 */ /* 0x004fce00078e0206 */
[----:B------:R-:W2:Y:S01]  /*09e0*/  LDC R26, c[0x0][0x600] ;  /* 0x00018000ff1a7b82 */ /* 0x000ea20000000800 */
[-CC-:B----4-:R-:W-:Y:S02]  /*09f0*/  SHF.R.U64 R32, R22, R24.reuse, R9.reuse ;  /* 0x0000001816207219 */ /* 0x190fe40000001209 */
[----:B------:R-:W-:Y:S01]  /*0a00*/  SHF.R.U32.HI R7, RZ, R24, R9 ;  /* 0x00000018ff077219 */ /* 0x000fe20000011609 */
[----:B------:R-:W-:-:S04]  /*0a10*/  IMAD.MOV.U32 R9, RZ, RZ, 0x1 ;  /* 0x00000001ff097424 */ /* 0x000fc800078e00ff */
[----:B------:R-:W4:Y:S01]  /*0a20*/  LDC R21, c[0x0][0x648] ;  /* 0x00019200ff157b82 */ /* 0x000f220000000800 */
[-C--:B0-----:R-:W-:Y:S02]  /*0a30*/  SHF.L.U32 R6, R11, R28.reuse, RZ ;  /* 0x0000001c0b067219 */ /* 0x081fe400000006ff */
[--C-:B------:R-:W-:Y:S02]  /*0a40*/  SHF.R.U64 R24, R32, R28, R7.reuse ;  /* 0x0000001c20187219 */ /* 0x100fe40000001207 */
[----:B------:R-:W-:Y:S02]  /*0a50*/  LOP3.LUT R13, RZ, R6, RZ, 0x33, !PT ;  /* 0x00000006ff0d7212 */ /* 0x000fe400078e33ff */
[-C--:B------:R-:W-:Y:S01]  /*0a60*/  SHF.R.U32.HI R7, RZ, R28.reuse, R7 ;  /* 0x0000001cff077219 */ /* 0x080fe20000011607 */
[----:B------:R-:W0:Y:S01]  /*0a70*/  LDC R23, c[0x0][0x638] ;  /* 0x00018e00ff177b82 */ /* 0x000e220000000800 */
[----:B------:R-:W-:Y:S01]  /*0a80*/  SHF.L.U32 R12, R9, R28, RZ ;  /* 0x0000001c090c7219 */ /* 0x000fe200000006ff */
[----:B------:R-:W-:-:S06]  /*0a90*/  IMAD.MOV.U32 R6, RZ, RZ, R24 ;  /* 0x000000ffff067224 */ /* 0x000fcc00078e0018 */
[----:B------:R-:W0:Y:S01]  /*0aa0*/  LDC R69, c[0x0][0x610] ;  /* 0x00018400ff457b82 */ /* 0x000e220000000800 */
[----:B-1-3--:R-:W-:Y:S05]  /*0ab0*/  @!P0 BRA `(.L_x_6) ;  /* 0x0000000000288947 */ /* 0x00afea0003800000 */
[----:B------:R-:W1:Y:S02]  /*0ac0*/  LDC R11, c[0x0][0x64c] ;  /* 0x00019300ff0b7b82 */ /* 0x000e640000000800 */
[----:B-1----:R-:W-:-:S05]  /*0ad0*/  IADD3 R11, P0, R24, R11, RZ ;  /* 0x0000000b180b7210 */ /* 0x002fca0007f1e0ff */
        /* <DEDUP_REMOVED lines=8> */
.L_x_6:
[----:B----4-:R-:W-:Y:S01]  /*0b60*/  SHF.R.U64 R6, R6, R21, R7 ;  /* 0x0000001506067219 */ /* 0x010fe20000001207 */
[----:B--2---:R-:W-:Y:S01]  /*0b70*/  VIADD R7, R26, 0xffffffff ;  /* 0xffffffff1a077836 */ /* 0x004fe20000000000 */
[----:B------:R-:W-:Y:S01]  /*0b80*/  LOP3.LUT R13, R32, R13, RZ, 0xc0, !PT ;  /* 0x0000000d200d7212 */ /* 0x000fe200078ec0ff */
[----:B------:R-:W-:Y:S02]  /*0b90*/  IMAD.MOV R15, RZ, RZ, -R15 ;  /* 0x000000ffff0f7224 */ /* 0x000fe400078e0a0f */
[----:B------:R-:W-:Y:S02]  /*0ba0*/  IMAD.MOV R8, RZ, RZ, -R6 ;  /* 0x000000ffff087224 */ /* 0x000fe400078e0a06 */
[----:B------:R-:W-:Y:S01]  /*0bb0*/  IMAD R13, R12, R6, R13 ;  /* 0x000000060c0d7224 */ /* 0x000fe200078e020d */
[----:B------:R-:W-:Y:S01]  /*0bc0*/  LOP3.LUT R6, R22, R7, RZ, 0xc0, !PT ;  /* 0x0000000716067212 */ /* 0x000fe200078ec0ff */
[----:B------:R-:W-:Y:S02]  /*0bd0*/  @P3 IMAD R0, R20, R15, R3 ;  /* 0x0000000f14003224 */ /* 0x000fe400078e0203 */
[----:B0-----:R-:W-:-:S02]  /*0be0*/  IMAD R3, R8, R23, R24 ;  /* 0x0000001708037224 */ /* 0x001fc400078e0218 */
[----:B------:R-:W-:Y:S02]  /*0bf0*/  IMAD R69, R13, R69, R0 ;  /* 0x000000450d457224 */ /* 0x000fe400078e0200 */
[----:B------:R-:W-:Y:S02]  /*0c00*/  IMAD R6, R3, R26, R6 ;  /* 0x0000001a03067224 */ /* 0x000fe400078e0206 */
[----:B------:R-:W-:-:S03]  /*0c10*/  IMAD.MOV.U32 R0, RZ, RZ, 0x1 ;  /* 0x00000001ff007424 */ /* 0x000fc600078e00ff */
[----:B------:R-:W-:Y:S02]  /*0c20*/  SEL R68, R6, R69, !P3 ;  /* 0x0000004506447207 */ /* 0x000fe40005800000 */
[----:B------:R-:W-:-:S07]  /*0c30*/  SEL R69, R69, R6, !P3 ;  /* 0x0000000645457207 */ /* 0x000fce0005800000 */
.L_x_4:
[----:B------:R-:W-:-:S08]  /*0c40*/  NOP ;  /* 0x0000000000007918 */ /* 0x000fd00000000000 */
[----:B------:R-:W0:Y:S02]  /*0c50*/  USETMAXREG.TRY_ALLOC.CTAPOOL UP0, 0xe8 ;  /* 0x000000e8000079c8 */ /* 0x000e240008000600 */
[----:B0-----:R-:W-:-:S13]  /*0c60*/  PLOP3.LUT P0, PT, PT, PT, UP0, 0x80, 0x0 ;  /* 0x000000000000781c */ /* 0x001fda0003f0f008 */
[----:B------:R-:W-:Y:S05]  /*0c70*/  @!P0 BRA `(.L_x_4) ;  /* 0xfffffffc00f08947 */ /* 0x000fea000383ffff */
[----:B------:R-:W-:Y:S01]  /*0c80*/  ULDC.64 UR4, c[0x0][0x598] ;  /* 0x0001660000047ab9 */ /* 0x000fe20000000a00 */
[----:B------:R-:W-:Y:S01]  /*0c90*/  ULDC.64 UR36, c[0x0][0x208] ;  /* 0x0000820000247ab9 */ /* 0x000fe20000000a00 */
[----:B------:R-:W-:-:S04]  /*0ca0*/  ISETP.NE.U32.AND P0, PT, RZ, UR4, PT ;  /* 0x00000004ff007c0c */ /* 0x000fc8000bf05070 */
[----:B------:R-:W-:-:S13]  /*0cb0*/  ISETP.NE.AND.EX P0, PT, RZ, UR5, PT, P0 ;  /* 0x00000005ff007c0c */ /* 0x000fda000bf05300 */
[----:B------:R-:W-:Y:S05]  /*0cc0*/  @!P0 BRA `(.L_x_7) ;  /* 0x00000000001c8947 */ /* 0x000fea0003800000 */
[----:B------:R-:W0:Y:S02]  /*0cd0*/  LDC.64 R6, c[0x0][0x598] ;  /* 0x00016600ff067b82 */ /* 0x000e240000000a00 */
[----:B0-----:R-:W2:Y:S02]  /*0ce0*/  LDG.E.64 R6, desc[UR36][R6.64] ;  /* 0x0000002406067981 */ /* 0x001ea4000c1e1b00 */
[----:B--2---:R-:W-:-:S04]  /*0cf0*/  ISETP.NE.U32.AND P0, PT, R6, RZ, PT ;  /* 0x000000ff0600720c */ /* 0x004fc80003f05070 */
[----:B------:R-:W-:-:S13]  /*0d00*/  ISETP.NE.AND.EX P0, PT, R7, RZ, PT, P0 ;  /* 0x000000ff0700720c */ /* 0x000fda0003f05300 */
[----:B------:R-:W-:Y:S05]  /*0d10*/  @!P0 BRA `(.L_x_7) ;  /* 0x0000000000088947 */ /* 0x000fea0003800000 */
[----:B------:R0:W5:Y:S01]  /*0d20*/  LD.E R19, desc[UR36][R6.64] ;  /* 0x0000002406137980 */ /* 0x000162000c101900 */
[----:B------:R-:W-:Y:S05]  /*0d30*/  BRA `(.L_x_8) ;  /* 0x0000000000247947 */ /* 0x000fea0003800000 */
.L_x_7:
[----:B------:R-:W-:Y:S02]  /*0d40*/  ULDC.64 UR4, c[0x0][0x588] ;  /* 0x0001620000047ab9 */ /* 0x000fe40000000a00 */
[----:B------:R-:W-:-:S04]  /*0d50*/  ISETP.NE.U32.AND P0, PT, RZ, UR4, PT ;  /* 0x00000004ff007c0c */ /* 0x000fc8000bf05070 */
[----:B------:R-:W-:-:S13]  /*0d60*/  ISETP.NE.AND.EX P0, PT, RZ, UR5, PT, P0 ;  /* 0x00000005ff007c0c */ /* 0x000fda000bf05300 */
[----:B------:R-:W-:Y:S05]  /*0d70*/  @!P0 BRA `(.L_x_9) ;  /* 0x00000000000c8947 */ /* 0x000fea0003800000 */
[----:B------:R-:W0:Y:S02]  /*0d80*/  LDC.64 R6, c[0x0][0x588] ;  /* 0x00016200ff067b82 */ /* 0x000e240000000a00 */
[----:B0-----:R1:W5:Y:S01]  /*0d90*/  LDG.E R19, desc[UR36][R6.64] ;  /* 0x0000002406137981 */ /* 0x001362000c1e1900 */
[----:B------:R-:W-:Y:S05]  /*0da0*/  BRA `(.L_x_8) ;  /* 0x0000000000087947 */ /* 0x000fea0003800000 */
.L_x_9:
[----:B------:R-:W-:Y:S02]  /*0db0*/  ULDC UR4, c[0x0][0x580] ;  /* 0x0001600000047ab9 */ /* 0x000fe40000000800 */
[----:B------:R-:W-:-:S07]  /*0dc0*/  IMAD.U32 R19, RZ, RZ, UR4 ;  /* 0x00000004ff137e24 */ /* 0x000fce000f8e00ff */
.L_x_8:
[----:B------:R-:W-:Y:S02]  /*0dd0*/  ULDC.64 UR4, c[0x0][0x5a0] ;  /* 0x0001680000047ab9 */ /* 0x000fe40000000a00 */
[----:B------:R-:W-:-:S04]  /*0de0*/  ISETP.NE.U32.AND P0, PT, RZ, UR4, PT ;  /* 0x00000004ff007c0c */ /* 0x000fc8000bf05070 */
[----:B------:R-:W-:-:S13]  /*0df0*/  ISETP.NE.AND.EX P0, PT, RZ, UR5, PT, P0 ;  /* 0x00000005ff007c0c */ /* 0x000fda000bf05300 */
[----:B------:R-:W-:Y:S05]  /*0e00*/  @!P0 BRA `(.L_x_10) ;  /* 0x00000000001c8947 */ /* 0x000fea0003800000 */
[----:B01----:R-:W0:Y:S02]  /*0e10*/  LDC.64 R6, c[0x0][0x5a0] ;  /* 0x00016800ff067b82 */ /* 0x003e240000000a00 */
[----:B0-----:R-:W2:Y:S02]  /*0e20*/  LDG.E.64 R6, desc[UR36][R6.64] ;  /* 0x0000002406067981 */ /* 0x001ea4000c1e1b00 */
[----:B--2---:R-:W-:-:S04]  /*0e30*/  ISETP.NE.U32.AND P0, PT, R6, RZ, PT ;  /* 0x000000ff0600720c */ /* 0x004fc80003f05070 */
[----:B------:R-:W-:-:S13]  /*0e40*/  ISETP.NE.AND.EX P0, PT, R7, RZ, PT, P0 ;  /* 0x000000ff0700720c */ /* 0x000fda0003f05300 */
[----:B------:R-:W-:Y:S05]  /*0e50*/  @!P0 BRA `(.L_x_10) ;  /* 0x0000000000088947 */ /* 0x000fea0003800000 */
[----:B------:R0:W5:Y:S01]  /*0e60*/  LD.E R56, desc[UR36][R6.64] ;  /* 0x0000002406387980 */ /* 0x000162000c101900 */
[----:B------:R-:W-:Y:S05]  /*0e70*/  BRA `(.L_x_11) ;  /* 0x0000000000247947 */ /* 0x000fea0003800000 */
.L_x_10:
[----:B------:R-:W-:Y:S02]  /*0e80*/  ULDC.64 UR4, c[0x0][0x590] ;  /* 0x0001640000047ab9 */ /* 0x000fe40000000a00 */
[----:B------:R-:W-:-:S04]  /*0e90*/  ISETP.NE.U32.AND P0, PT, RZ, UR4, PT ;  /* 0x00000004ff007c0c */ /* 0x000fc8000bf05070 */
[----:B------:R-:W-:-:S13]  /*0ea0*/  ISETP.NE.AND.EX P0, PT, RZ, UR5, PT, P0 ;  /* 0x00000005ff007c0c */ /* 0x000fda000bf05300 */
[----:B------:R-:W-:Y:S05]  /*0eb0*/  @!P0 BRA `(.L_x_12) ;  /* 0x00000000000c8947 */ /* 0x000fea0003800000 */
[----:B------:R-:W2:Y:S02]  /*0ec0*/  LDC.64 R56, c[0x0][0x590] ;  /* 0x00016400ff387b82 */ /* 0x000ea40000000a00 */
[----:B--2---:R2:W5:Y:S01]  /*0ed0*/  LDG.E R56, desc[UR36][R56.64] ;  /* 0x0000002438387981 */ /* 0x004562000c1e1900 */
[----:B------:R-:W-:Y:S05]  /*0ee0*/  BRA `(.L_x_11) ;  /* 0x0000000000087947 */ /* 0x000fea0003800000 */
.L_x_12:
[----:B------:R-:W-:Y:S02]  /*0ef0*/  ULDC UR4, c[0x0][0x584] ;  /* 0x0001610000047ab9 */ /* 0x000fe40000000800 */
[----:B------:R-:W-:-:S07]  /*0f00*/  IMAD.U32 R56, RZ, RZ, UR4 ;  /* 0x00000004ff387e24 */ /* 0x000fce000f8e00ff */
.L_x_11:
[----:B------:R-:W-:-:S13]  /*0f10*/  LOP3.LUT P0, RZ, R0, 0xff, RZ, 0xc0, !PT ;  /* 0x000000ff00ff7812 */ /* 0x000fda000780c0ff */
[----:B------:R-:W-:Y:S05]  /*0f20*/  @!P0 EXIT ;  /* 0x000000000000894d */ /* 0x000fea0003800000 */
[----:B------:R-:W3:Y:S01]  /*0f30*/  LDC R59, c[0x0][0x658] ;  /* 0x00019600ff3b7b82 */ /* 0x000ee20000000800 */
[----:B------:R-:W-:Y:S01]  /*0f40*/  ULDC.64 UR6, c[0x0][0x288] ;  /* 0x0000a20000067ab9 */ /* 0x000fe20000000a00 */
[----:B------:R-:W-:Y:S01]  /*0f50*/  LOP3.LUT R14, R14, 0x1, RZ, 0xc0, !PT ;  /* 0x000000010e0e7812 */ /* 0x000fe200078ec0ff */
[----:B------:R-:W-:Y:S01]  /*0f60*/  UIADD3 UR4, UR7, 0x7f, URZ ;  /* 0x0000007f07047890 */ /* 0x000fe2000fffe03f */
[----:B------:R-:W-:Y:S01]  /*0f70*/  SHF.R.U32.HI R0, RZ, 0x2, R4 ;  /* 0x00000002ff007819 */ /* 0x000fe20000011604 */
[----:B------:R-:W-:Y:S01]  /*0f80*/  IMAD.U32 R3, RZ, RZ, UR6 ;  /* 0x00000006ff037e24 */ /* 0x000fe2000f8e00ff */
[----:B------:R-:W-:Y:S01]  /*0f90*/  SHF.R.U32.HI R5, RZ, 0x1, R5 ;  /* 0x00000001ff057819 */ /* 0x000fe20000011605 */
[----:B------:R-:W-:Y:S01]  /*0fa0*/  USHF.R.S32.HI UR5, URZ, 0x1f, UR4 ;  /* 0x0000001f3f057899 */ /* 0x000fe20008011404 */
[----:B01----:R-:W0:Y:S01]  /*0fb0*/  LDC.64 R6, c[0x0][0x5c8] ;  /* 0x00017200ff067b82 */ /* 0x003e220000000a00 */
[----:B------:R-:W-:Y:S01]  /*0fc0*/  LOP3.LUT R60, R4, 0x3, RZ, 0xc0, !PT ;  /* 0x00000003043c7812 */ /* 0x000fe200078ec0ff */
[----:B------:R-:W-:Y:S01]  /*0fd0*/  IMAD.SHL.U32 R9, R14, 0x40, RZ ;  /* 0x000000400e097824 */ /* 0x000fe200078e00ff */
[----:B------:R-:W-:Y:S01]  /*0fe0*/  LOP3.LUT R0, R0, 0x7, RZ, 0xc0, !PT ;  /* 0x0000000700007812 */ /* 0x000fe200078ec0ff */
[----:B------:R-:W-:Y:S01]  /*0ff0*/  ULEA.HI UR5, UR5, UR4, URZ, 0x7 ;  /* 0x0000000405057291 */ /* 0x000fe2000f8f383f */
[----:B------:R-:W-:Y:S01]  /*1000*/  LOP3.LUT R5, R5, 0x30, RZ, 0xc0, !PT ;  /* 0x0000003005057812 */ /* 0x000fe200078ec0ff */
[----:B------:R-:W-:Y:S01]  /*1010*/  IMAD R60, R60, -0x2, R3 ;  /* 0xfffffffe3c3c7824 */ /* 0x000fe200078e0203 */
[--C-:B------:R-:W-:Y:S01]  /*1020*/  LOP3.LUT R22, R9, 0x40, R0.reuse, 0xe2, !PT ;  /* 0x0000004009167812 */ /* 0x100fe200078ee200 */
[----:B------:R-:W1:Y:S01]  /*1030*/  LDC R63, c[0x0][0x600] ;  /* 0x00018000ff3f7b82 */ /* 0x000e620000000800 */
[----:B------:R-:W-:Y:S01]  /*1040*/  IADD3 R3, RZ, -R5, -R0 ;  /* 0x80000005ff037210 */ /* 0x000fe20007ffe800 */
[----:B------:R-:W-:Y:S01]  /*1050*/  IMAD.MOV.U32 R0, RZ, RZ, -0x1 ;  /* 0xffffffffff007424 */ /* 0x000fe200078e00ff */
[----:B------:R-:W-:Y:S01]  /*1060*/  USHF.R.S32.HI UR43, URZ, 0x7, UR5 ;  /* 0x000000073f2b7899 */ /* 0x000fe20008011405 */
[----:B------:R-:W-:Y:S01]  /*1070*/  IMAD.MOV.U32 R8, RZ, RZ, 0x1 ;  /* 0x00000001ff087424 */ /* 0x000fe200078e00ff */
[----:B------:R-:W-:Y:S01]  /*1080*/  LOP3.LUT R62, R4, 0x80, RZ, 0xc0, !PT ;  /* 0x00000080043e7812 */ /* 0x000fe200078ec0ff */
[----:B------:R-:W-:Y:S01]  /*1090*/  IMAD R3, R14, -0x40, R3 ;  /* 0xffffffc00e037824 */ /* 0x000fe200078e0203 */
[----:B------:R-:W-:Y:S01]  /*10a0*/  UISETP.LT.AND UP0, UPT, UR43, 0x1, UPT ;  /* 0x000000012b00788c */ /* 0x000fe2000bf01270 */
[----:B---3--:R-:W-:Y:S01]  /*10b0*/  SHF.L.U32 R0, R0, R59, RZ ;  /* 0x0000003b00007219 */ /* 0x008fe200000006ff */
[----:B------:R-:W-:Y:S01]  /*10c0*/  ULDC UR4, c[0x0][0x284] ;  /* 0x0000a10000047ab9 */ /* 0x000fe20000000800 */
[----:B------:R-:W-:Y:S01]  /*10d0*/  LOP3.LUT R22, R22, R5, RZ, 0xfc, !PT ;  /* 0x0000000516167212 */ /* 0x000fe200078efcff */
[----:B------:R-:W-:Y:S01]  /*10e0*/  USEL UR44, UR43, 0x1, UP0 ;  /* 0x000000012b2c7887 */ /* 0x000fe20008000000 */
[----:B------:R-:W-:Y:S01]  /*10f0*/  SHF.L.U32 R59, R8, R59, RZ ;  /* 0x0000003b083b7219 */ /* 0x000fe200000006ff */
[----:B------:R-:W-:Y:S01]  /*1100*/  IMAD.SHL.U32 R61, R4, 0x2, RZ ;  /* 0x00000002043d7824 */ /* 0x000fe200078e00ff */
[----:B------:R-:W-:Y:S01]  /*1110*/  LOP3.LUT R66, R18, 0x1, RZ, 0xfc, !PT ;  /* 0x0000000112427812 */ /* 0x000fe200078efcff */
[----:B------:R-:W-:Y:S01]  /*1120*/  VIADD R65, R3, UR4 ;  /* 0x0000000403417c36 */ /* 0x000fe20008000000 */
[C---:B0-----:R-:W-:Y:S01]  /*1130*/  SHF.L.U64.HI R58, R6.reuse, 0x3, R7 ;  /* 0x00000003063a7819 */ /* 0x041fe20000010207 */
[----:B--2---:R-:W-:Y:S01]  /*1140*/  IMAD.SHL.U32 R57, R6, 0x8, RZ ;  /* 0x0000000806397824 */ /* 0x004fe200078e00ff */
[----:B------:R-:W-:Y:S01]  /*1150*/  SHF.R.U32.HI R62, RZ, 0x7, R62 ;  /* 0x00000007ff3e7819 */ /* 0x000fe2000001163e */
[----:B------:R-:W-:Y:S01]  /*1160*/  IMAD.MOV.U32 R23, RZ, RZ, RZ ;  /* 0x000000ffff177224 */ /* 0x000fe200078e00ff */
[----:B------:R-:W-:Y:S01]  /*1170*/  LOP3.LUT R64, RZ, R0, RZ, 0x33, !PT ;  /* 0x00000000ff407212 */ /* 0x000fe200078e33ff */
[----:B------:R-:W-:Y:S01]  /*1180*/  UIADD3 UR44, UR43, -UR44, URZ ;  /* 0x8000002c2b2c7290 */ /* 0x000fe2000fffe03f */
[----:B------:R-:W-:Y:S01]  /*1190*/  UMOV UR40, URZ ;  /* 0x0000003f00287c82 */ /* 0x000fe20008000000 */
[----:B-1----:R-:W-:Y:S01]  /*11a0*/  VIADD R63, R63, 0xffffffff ;  /* 0xffffffff3f3f7836 */ /* 0x002fe20000000000 */
[----:B------:R-:W-:-:S09]  /*11b0*/  UMOV UR42, URZ ;  /* 0x0000003f002a7c82 */ /* 0x000fd20008000000 */
.L_x_94:
[----:B0-----:R-:W0:Y:S01]  /*11c0*/  SHFL.IDX PT, R0, R62, RZ, 0x1f ;  /* 0x00001fff3e007589 */ /* 0x001e2200000e0000 */
[----:B-1----:R-:W1:Y:S01]  /*11d0*/  S2UR UR7, SR_CgaCtaId ;  /* 0x00000000000779c3 */ /* 0x002e620000008800 */
[----:B------:R-:W-:Y:S01]  /*11e0*/  UMOV UR6, 0x400 ;  /* 0x0000040000067882 */ /* 0x000fe20000000000 */
[----:B0-----:R-:W-:Y:S01]  /*11f0*/  R2UR UR4, R0 ;  /* 0x00000000000472ca */ /* 0x001fe200000e0000 */
[----:B-1----:R-:W-:-:S12]  /*1200*/  ULEA UR46, UR7, UR6, 0x18 ;  /* 0x00000006072e7291 */ /* 0x002fd8000f8ec03f */
[----:B------:R-:W-:-:S04]  /*1210*/  ULEA.HI UR5, UR4, UR4, URZ, 0x1 ;  /* 0x0000000404057291 */ /* 0x000fc8000f8f083f */
[----:B------:R-:W-:-:S04]  /*1220*/  ULOP3.LUT UR5, UR5, 0x7fffe, URZ, 0xc0, !UPT ;  /* 0x0007fffe05057892 */ /* 0x000fc8000f8ec03f */
[----:B------:R-:W-:-:S03]  /*1230*/  UIADD3 UR5, UR4, -UR5, URZ ;  /* 0x8000000504057290 */ /* 0x000fc6000fffe03f */
[----:B------:R-:W-:Y:S01]  /*1240*/  ULDC UR4, c[0x0][0x28c] ;  /* 0x0000a30000047ab9 */ /* 0x000fe20000000800 */
[----:B------:R-:W-:Y:S01]  /*1250*/  ULEA UR5, UR5, UR46, 0xd ;  /* 0x0000002e05057291 */ /* 0x000fe2000f8e683f */
[----:B------:R-:W-:-:S03]  /*1260*/  ISETP.LT.AND P0, PT, RZ, UR4, PT ;  /* 0x00000004ff007c0c */ /* 0x000fc6000bf01270 */
[----:B------:R-:W-:-:S04]  /*1270*/  UIADD3 UR5, UR5, 0x100, URZ ;  /* 0x0000010005057890 */ /* 0x000fc8000fffe03f */
[----:B------:R-:W-:-:S04]  /*1280*/  USHF.R.U32.HI UR5, URZ, 0x4, UR5 ;  /* 0x000000043f057899 */ /* 0x000fc80008011605 */
[----:B------:R-:W-:-:S04]  /*1290*/  ULOP3.LUT UR5, UR5, 0x3fff, URZ, 0xc0, !UPT ;  /* 0x00003fff05057892 */ /* 0x000fc8000f8ec03f */
[----:B------:R-:W-:Y:S01]  /*12a0*/  ULOP3.LUT UR45, UR5, 0x10000, URZ, 0xfc, !UPT ;  /* 0x00010000052d7892 */ /* 0x000fe2000f8efc3f */
[----:B--2345:R-:W-:Y:S11]  /*12b0*/  @P0 BRA `(.L_x_13) ;  /* 0x0000000000400947 */ /* 0x03cff60003800000 */
[----:B------:R-:W-:Y:S01]  /*12c0*/  MOV R0, 0x0 ;  /* 0x0000000000007802 */ /* 0x000fe20000000f00 */
[----:B------:R-:W-:Y:S01]  /*12d0*/  ULDC.64 UR4, c[0x4][0x68] ;  /* 0x01001a0000047ab9 */ /* 0x000fe20000000a00 */
[----:B------:R-:W-:Y:S01]  /*12e0*/  ULDC.64 UR6, c[0x4][0x8] ;  /* 0x0100020000067ab9 */ /* 0x000fe20000000a00 */
[----:B------:R-:W-:Y:S01]  /*12f0*/  IMAD.U32 R4, RZ, RZ, UR4 ;  /* 0x00000004ff047e24 */ /* 0x000fe2000f8e00ff */
[----:B------:R0:W1:Y:S01]  /*1300*/  LDC.64 R14, c[0x4][R0] ;  /* 0x01000000000e7b82 */ /* 0x0000620000000a00 */
[----:B------:R-:W-:Y:S01]  /*1310*/  IMAD.U32 R5, RZ, RZ, UR5 ;  /* 0x00000005ff057e24 */ /* 0x000fe2000f8e00ff */
[----:B------:R-:W-:Y:S01]  /*1320*/  ULDC.64 UR4, c[0x4][0x70] ;  /* 0x01001c0000047ab9 */ /* 0x000fe20000000a00 */
[----:B------:R-:W-:Y:S02]  /*1330*/  IMAD.U32 R10, RZ, RZ, UR6 ;  /* 0x00000006ff0a7e24 */ /* 0x000fe4000f8e00ff */
[----:B------:R-:W-:Y:S02]  /*1340*/  IMAD.U32 R6, RZ, RZ, UR4 ;  /* 0x00000004ff067e24 */ /* 0x000fe4000f8e00ff */
[----:B------:R-:W-:-:S02]  /*1350*/  IMAD.U32 R7, RZ, RZ, UR5 ;  /* 0x00000005ff077e24 */ /* 0x000fc4000f8e00ff */
[----:B------:R-:W-:Y:S02]  /*1360*/  IMAD.U32 R11, RZ, RZ, UR7 ;  /* 0x00000007ff0b7e24 */ /* 0x000fe4000f8e00ff */
[----:B------:R-:W-:Y:S02]  /*1370*/  IMAD.MOV.U32 R8, RZ, RZ, 0x1e1 ;  /* 0x000001e1ff087424 */ /* 0x000fe400078e00ff */
[----:B------:R-:W-:Y:S02]  /*1380*/  IMAD.MOV.U32 R12, RZ, RZ, 0x1 ;  /* 0x00000001ff0c7424 */ /* 0x000fe400078e00ff */
[----:B0-----:R-:W-:-:S07]  /*1390*/  IMAD.MOV.U32 R13, RZ, RZ, RZ ;  /* 0x000000ffff0d7224 */ /* 0x001fce00078e00ff */
[----:B------:R-:W-:-:S07]  /*13a0*/  LEPC R20, `(.L_x_13) ;  /* 0x000000001014794e */ /* 0x000fce0000000000 */
[----:B-1---5:R-:W-:Y:S05]  /*13b0*/  CALL.ABS.NOINC R14 ;  /* 0x000000000e007343 */ /* 0x022fea0003c00000 */
.L_x_13:
[----:B------:R-:W-:-:S13]  /*13c0*/  ISETP.NE.AND P0, PT, R66, 0x3, PT ;  /* 0x000000034200780c */ /* 0x000fda0003f05270 */
[----:B------:R-:W-:Y:S05]  /*13d0*/  @!P0 BRA `(.L_x_14) ;  /* 0x0000000000048947 */ /* 0x000fea0003800000 */
[----:B------:R-:W-:Y:S01]  /*13e0*/  BPT.TRAP 0x1 ;  /* 0x000000040000795c */ /* 0x000fe20000300000 */
.L_x_14:
[----:B------:R-:W-:Y:S02]  /*13f0*/  IMAD.U32 R3, RZ, RZ, UR42 ;  /* 0x0000002aff037e24 */ /* 0x000fe4000f8e00ff */
[----:B------:R-:W-:-:S03]  /*1400*/  IMAD.U32 R0, RZ, RZ, UR40 ;  /* 0x00000028ff007e24 */ /* 0x000fc6000f8e00ff */
[----:B------:R-:W-:Y:S02]  /*1410*/  LEA R3, R3, UR46, 0x3 ;  /* 0x0000002e03037c11 */ /* 0x000fe4000f8e18ff */
[----:B------:R-:W-:-:S04]  /*1420*/  SHF.L.U32 R0, R0, 0x1f, RZ ;  /* 0x0000001f00007819 */ /* 0x000fc800000006ff */
[----:B------:R0:W1:Y:S01]  /*1430*/  SYNCS.PHASECHK.TRANS64.TRYWAIT P1, [R3+URZ], R0 ;  /* 0x00000000030075a7 */ /* 0x000062000802017f */
[----:B------:R-:W-:Y:S05]  /*1440*/  @!P0 BRA `(.L_x_15) ;  /* 0x0000000000048947 */ /* 0x000fea0003800000 */
[----:B------:R-:W-:Y:S01]  /*1450*/  BPT.TRAP 0x1 ;  /* 0x000000040000795c */ /* 0x000fe20000300000 */
.L_x_15:
[----:B------:R-:W-:-:S05]  /*1460*/  IMAD.U32 R4, RZ, RZ, UR44 ;  /* 0x0000002cff047e24 */ /* 0x000fca000f8e00ff */
[----:B------:R-:W-:Y:S01]  /*1470*/  ISETP.GE.AND P2, PT, R4, 0x1, PT ;  /* 0x000000010400780c */ /* 0x000fe20003f46270 */
[----:B-1----:R-:W-:-:S12]  /*1480*/  @P1 BRA `(.L_x_16) ;  /* 0x0000000000081947 */ /* 0x002fd80003800000 */
[----:B------:R-:W1:Y:S02]  /*1490*/  SYNCS.PHASECHK.TRANS64.TRYWAIT P1, [R3+URZ], R0 ;  /* 0x00000000030075a7 */ /* 0x000e64000802017f */
[----:B-1----:R-:W-:Y:S05]  /*14a0*/  @!P1 BRA `(.L_x_17) ;  /* 0x0000004c00149947 */ /* 0x002fea0003800000 */
.L_x_16:
[----:B------:R-:W-:Y:S05]  /*14b0*/  WARPSYNC.ALL ;  /* 0x0000000000007948 */ /* 0x000fea0003800000 */
[----:B------:R-:W-:Y:S01]  /*14c0*/  UIADD3 UR4, UR46, 0x20100, URZ ;  /* 0x000201002e047890 */ /* 0x000fe2000fffe03f */
[----:B------:R-:W-:Y:S01]  /*14d0*/  WARPGROUP.ARRIVE ;  /* 0x00000000000079c5 */ /* 0x000fe20000000000 */
[----:B------:R-:W-:Y:S02]  /*14e0*/  ULEA UR5, UR42, UR45, 0xb ;  /* 0x0000002d2a057291 */ /* 0x000fe4000f8e583f */
[----:B------:R-:W-:Y:S01]  /*14f0*/  USHF.R.U32.HI UR4, URZ, 0x4, UR4 ;  /* 0x000000043f047899 */ /* 0x000fe20008011604 */
[----:B------:R-:W-:Y:S01]  /*1500*/  UMOV UR9, 0x40000040 ;  /* 0x4000004000097882 */ /* 0x000fe20000000000 */
[----:B------:R-:W-:-:S02]  /*1510*/  UMOV UR11, 0x40000040 ;  /* 0x40000040000b7882 */ /* 0x000fc40000000000 */
[----:B------:R-:W-:Y:S01]  /*1520*/  ULOP3.LUT UR4, UR4, 0x3fff, URZ, 0xc0, !UPT ;  /* 0x00003fff04047892 */ /* 0x000fe2000f8ec03f */
[----:B------:R-:W-:-:S03]  /*1530*/  UMOV UR8, UR5 ;  /* 0x0000000500087c82 */ /* 0x000fc60008000000 */
[----:B------:R-:W-:-:S04]  /*1540*/  ULOP3.LUT UR4, UR4, 0x10000, URZ, 0xfc, !UPT ;  /* 0x0001000004047892 */ /* 0x000fc8000f8efc3f */
[----:B------:R-:W-:-:S07]  /*1550*/  ULEA UR6, UR42, UR4, 0xa ;  /* 0x000000042a067291 */ /* 0x000fce000f8e503f */
[----:B------:R-:W-:Y:S02]  /*1560*/  UMOV UR10, UR6 ;  /* 0x00000006000a7c82 */ /* 0x000fe40008000000 */
[----:B------:R-:W-:Y:S01]  /*1570*/  HGMMA.64x64x16.F32.BF16 R24, gdesc[UR8], RZ, !UPT, gsb0 ;  /* 0x00e00000081879f0 */ /* 0x000fe2000c0018ff */
[----:B------:R-:W-:Y:S02]  /*1580*/  UIADD3 UR8, UR5, 0x2, URZ ;  /* 0x0000000205087890 */ /* 0x000fe4000fffe03f */
[----:B------:R-:W-:Y:S01]  /*1590*/  UIADD3 UR10, UR6, 0x2, URZ ;  /* 0x00000002060a7890 */ /* 0x000fe2000fffe03f */
[----:B------:R-:W-:Y:S01]  /*15a0*/  UMOV UR9, 0x40000040 ;  /* 0x4000004000097882 */ /* 0x000fe20000000000 */
[----:B------:R-:W-:Y:S01]  /*15b0*/  UMOV UR11, 0x40000040 ;  /* 0x40000040000b7882 */ /* 0x000fe20000000000 */
[----:B------:R-:W-:Y:S02]  /*15c0*/  WARPGROUP.DEPBAR.LE gsb0, 0x0 ;  /* 0x00008000000079c5 */ /* 0x000fe40000010000 */
[----:B------:R-:W-:-:S06]  /*15d0*/  WARPGROUP.ARRIVE ;  /* 0x00000000000079c5 */ /* 0x000fcc0000000000 */
[----:B------:R-:W-:Y:S01]  /*15e0*/  HGMMA.64x64x16.F32.BF16 R24, gdesc[UR8], R24, gsb0 ;  /* 0x00e00000081879f0 */ /* 0x000fe20008001818 */
        /* <DEDUP_REMOVED lines=41> */
[----:B------:R-:W-:Y:S03]  /*1880*/  HGMMA.64x64x16.F32.BF16 R24, gdesc[UR8], R24, gsb0 ;  /* 0x00e00000081879f0 */ /* 0x000fe60008001818 */
[----:B------:R-:W-:Y:S02]  /*1890*/  WARPGROUP.DEPBAR.LE gsb0, 0x0 ;  /* 0x00008000000079c5 */ /* 0x000fe40000010000 */
[----:B------:R-:W-:Y:S05]  /*18a0*/  @!P2 BRA `(.L_x_18) ;  /* 0x00000004008ca947 */ /* 0x000fea0003800000 */
[----:B------:R-:W-:Y:S01]  /*18b0*/  UIADD3 UR5, UR42, 0x1, URZ ;  /* 0x000000012a057890 */ /* 0x000fe2000fffe03f */
[----:B01----:R-:W-:-:S03]  /*18c0*/  IMAD.U32 R0, RZ, RZ, UR44 ;  /* 0x0000002cff007e24 */ /* 0x003fc6000f8e00ff */
[----:B------:R-:W-:-:S04]  /*18d0*/  UISETP.NE.AND UP0, UPT, UR5, 0x4, UPT ;  /* 0x000000040500788c */ /* 0x000fc8000bf05270 */
[----:B------:R-:W-:Y:S02]  /*18e0*/  USEL UR6, URZ, 0x1, UP0 ;  /* 0x000000013f067887 */ /* 0x000fe40008000000 */
[----:B------:R-:W-:Y:S02]  /*18f0*/  USEL UR5, UR5, URZ, UP0 ;  /* 0x0000003f05057287 */ /* 0x000fe40008000000 */
[----:B------:R-:W-:-:S06]  /*1900*/  ULOP3.LUT UR6, UR40, UR6, URZ, 0x3c, !UPT ;  /* 0x0000000628067292 */ /* 0x000fcc000f8e3c3f */
[----:B------:R-:W-:Y:S01]  /*1910*/  IMAD.U32 R5, RZ, RZ, UR6 ;  /* 0x00000006ff057e24 */ /* 0x000fe2000f8e00ff */
[----:B------:R-:W-:-:S06]  /*1920*/  UMOV UR6, UR42 ;  /* 0x0000002a00067c82 */ /* 0x000fcc0008000000 */
.L_x_25:
[----:B01----:R-:W-:Y:S05]  /*1930*/  @!P0 BRA `(.L_x_19) ;  /* 0x0000000000048947 */ /* 0x003fea0003800000 */
[----:B------:R-:W-:Y:S01]  /*1940*/  BPT.TRAP 0x1 ;  /* 0x000000040000795c */ /* 0x000fe20000300000 */
.L_x_19:
[----:B------:R-:W0:Y:S01]  /*1950*/  S2UR UR8, SR_CgaCtaId ;  /* 0x00000000000879c3 */ /* 0x000e220000008800 */
[----:B------:R-:W-:Y:S01]  /*1960*/  UMOV UR7, 0x400 ;  /* 0x0000040000077882 */ /* 0x000fe20000000000 */
[----:B------:R-:W-:Y:S01]  /*1970*/  SHF.L.U32 R3, R5, 0x1f, RZ ;  /* 0x0000001f05037819 */ /* 0x000fe200000006ff */
[----:B0-----:R-:W-:-:S04]  /*1980*/  ULEA UR7, UR8, UR7, 0x18 ;  /* 0x0000000708077291 */ /* 0x001fc8000f8ec03f */
[----:B------:R-:W-:-:S09]  /*1990*/  ULEA UR8, UR5, UR7, 0x3 ;  /* 0x0000000705087291 */ /* 0x000fd2000f8e183f */
[----:B------:R0:W1:Y:S01]  /*19a0*/  SYNCS.PHASECHK.TRANS64.TRYWAIT P1, [UR8], R3 ;  /* 0x00000003ff0075a7 */ /* 0x0000620008020148 */
[----:B------:R-:W-:Y:S05]  /*19b0*/  @!P0 BRA `(.L_x_20) ;  /* 0x0000000000048947 */ /* 0x000fea0003800000 */
[----:B------:R-:W-:Y:S01]  /*19c0*/  BPT.TRAP 0x1 ;  /* 0x000000040000795c */ /* 0x000fe20000300000 */
.L_x_20:
[----:B-1----:R-:W-:Y:S05]  /*19d0*/  @P1 BRA `(.L_x_21) ;  /* 0x0000000000081947 */ /* 0x002fea0003800000 */
[----:B------:R-:W1:Y:S02]  /*19e0*/  SYNCS.PHASECHK.TRANS64.TRYWAIT P1, [UR8], R3 ;  /* 0x00000003ff0075a7 */ /* 0x000e640008020148 */
[----:B-1----:R-:W-:Y:S05]  /*19f0*/  @!P1 BRA `(.L_x_22) ;  /* 0x0000004400d49947 */ /* 0x002fea0003800000 */
.L_x_21:
[----:B------:R-:W-:Y:S01]  /*1a00*/  ULEA UR12, UR5, UR45, 0xb ;  /* 0x0000002d050c7291 */ /* 0x000fe2000f8e583f */
[----:B------:R-:W-:Y:S01]  /*1a10*/  WARPGROUP.ARRIVE ;  /* 0x00000000000079c5 */ /* 0x000fe20000000000 */
[----:B------:R-:W-:Y:S01]  /*1a20*/  ULEA UR13, UR5, UR4, 0xa ;  /* 0x00000004050d7291 */ /* 0x000fe2000f8e503f */
[----:B------:R-:W-:Y:S01]  /*1a30*/  UMOV UR9, 0x40000040 ;  /* 0x4000004000097882 */ /* 0x000fe20000000000 */
[----:B------:R-:W-:-:S03]  /*1a40*/  UMOV UR11, 0x40000040 ;  /* 0x40000040000b7882 */ /* 0x000fc60000000000 */
[----:B------:R-:W-:Y:S02]  /*1a50*/  UMOV UR8, UR12 ;  /* 0x0000000c00087c82 */ /* 0x000fe40008000000 */
[----:B------:R-:W-:Y:S02]  /*1a60*/  UMOV UR10, UR13 ;  /* 0x0000000d000a7c82 */ /* 0x000fe40008000000 */
[----:B------:R-:W-:Y:S01]  /*1a70*/  HGMMA.64x64x16.F32.BF16 R24, gdesc[UR8], R24, gsb0 ;  /* 0x00e00000081879f0 */ /* 0x000fe20008001818 */
[----:B------:R-:W-:Y:S02]  /*1a80*/  UIADD3 UR8, UR12, 0x2, URZ ;  /* 0x000000020c087890 */ /* 0x000fe4000fffe03f */
[----:B------:R-:W-:Y:S01]  /*1a90*/  UIADD3 UR10, UR13, 0x2, URZ ;  /* 0x000000020d0a7890 */ /* 0x000fe2000fffe03f */
[----:B------:R-:W-:Y:S01]  /*1aa0*/  UMOV UR9, 0x40000040 ;  /* 0x4000004000097882 */ /* 0x000fe20000000000 */
[----:B------:R-:W-:Y:S01]  /*1ab0*/  UMOV UR11, 0x40000040 ;  /* 0x40000040000b7882 */ /* 0x000fe20000000000 */
[----:B------:R-:W-:-:S02]  /*1ac0*/  WARPGROUP.DEPBAR.LE gsb0, 0x0 ;  /* 0x00008000000079c5 */ /* 0x000fc40000010000 */
        /* <DEDUP_REMOVED lines=46> */
[----:B------:R-:W-:Y:S01]  /*1db0*/  BPT.TRAP 0x1 ;  /* 0x000000040000795c */ /* 0x000fe20000300000 */
.L_x_23:
[----:B------:R-:W-:Y:S01]  /*1dc0*/  ULEA UR7, UR6, UR7, 0x3 ;  /* 0x0000000706077291 */ /* 0x000fe2000f8e183f */
[----:B------:R-:W-:-:S03]  /*1dd0*/  ISETP.GT.U32.AND P1, PT, R18, 0x1, PT ;  /* 0x000000011200780c */ /* 0x000fc60003f24070 */
[----:B------:R-:W-:-:S04]  /*1de0*/  UIADD3 UR7, UR7, 0x20, URZ ;  /* 0x0000002007077890 */ /* 0x000fc8000fffe03f */
[----:B------:R-:W-:-:S09]  /*1df0*/  UPRMT UR7, URZ, 0x654, UR7 ;  /* 0x000006543f077896 */ /* 0x000fd20008000007 */
[----:B------:R-:W-:Y:S01]  /*1e00*/  SYNCS.ARRIVE.TRANS64.RED.A1T0 RZ, [UR7], RZ ;  /* 0x000000ffffff79a7 */ /* 0x000fe20008100407 */
[----:B------:R-:W-:Y:S05]  /*1e10*/  @P1 BRA `(.L_x_24) ;  /* 0x0000000000041947 */ /* 0x000fea0003800000 */
[----:B------:R-:W-:Y:S01]  /*1e20*/  BPT.TRAP 0x1 ;  /* 0x000000040000795c */ /* 0x000fe20000300000 */
.L_x_24:
[----:B------:R-:W-:Y:S01]  /*1e30*/  UIADD3 UR5, UR5, 0x1, URZ ;  /* 0x0000000105057890 */ /* 0x000fe2000fffe03f */
[C---:B------:R-:W-:Y:S01]  /*1e40*/  ISETP.GT.AND P1, PT, R0.reuse, 0x1, PT ;  /* 0x000000010000780c */ /* 0x040fe20003f24270 */
[----:B------:R-:W-:Y:S01]  /*1e50*/  UIADD3 UR6, UR6, 0x1, URZ ;  /* 0x0000000106067890 */ /* 0x000fe2000fffe03f */
[----:B------:R-:W-:Y:S01]  /*1e60*/  VIADD R0, R0, 0xffffffff ;  /* 0xffffffff00007836 */ /* 0x000fe20000000000 */
[----:B------:R-:W-:Y:S02]  /*1e70*/  UISETP.NE.AND UP0, UPT, UR5, 0x4, UPT ;  /* 0x000000040500788c */ /* 0x000fe4000bf05270 */
[----:B------:R-:W-:Y:S02]  /*1e80*/  UISETP.NE.AND UP1, UPT, UR6, 0x4, UPT ;  /* 0x000000040600788c */ /* 0x000fe4000bf25270 */
[----:B------:R-:W-:Y:S02]  /*1e90*/  USEL UR7, URZ, 0x1, UP0 ;  /* 0x000000013f077887 */ /* 0x000fe40008000000 */
[----:B------:R-:W-:-:S02]  /*1ea0*/  USEL UR5, UR5, URZ, UP0 ;  /* 0x0000003f05057287 */ /* 0x000fc40008000000 */
[----:B------:R-:W-:Y:S02]  /*1eb0*/  USEL UR6, UR6, URZ, UP1 ;  /* 0x0000003f06067287 */ /* 0x000fe40008800000 */
[----:B------:R-:W-:Y:S01]  /*1ec0*/  LOP3.LUT R5, R5, UR7, RZ, 0x3c, !PT ;  /* 0x0000000705057c12 */ /* 0x000fe2000f8e3cff */
[----:B------:R-:W-:Y:S09]  /*1ed0*/  @P1 BRA `(.L_x_25) ;  /* 0xfffffff800941947 */ /* 0x000ff2000383ffff */
.L_x_18:
[----:B01----:R-:W0:Y:S02]  /*1ee0*/  LDC R0, c[0x0][0x28c] ;  /* 0x0000a300ff007b82 */ /* 0x003e240000000800 */
[----:B0-----:R-:W-:-:S13]  /*1ef0*/  ISETP.GE.AND P1, PT, R0, 0x1, PT ;  /* 0x000000010000780c */ /* 0x001fda0003f26270 */
[----:B------:R-:W-:Y:S05]  /*1f00*/  @!P1 BRA `(.L_x_26) ;  /* 0x0000000000389947 */ /* 0x000fea0003800000 */
[----:B------:R-:W-:Y:S05]  /*1f10*/  @!P0 BRA `(.L_x_27) ;  /* 0x0000000000048947 */ /* 0x000fea0003800000 */
[----:B------:R-:W-:Y:S01]  /*1f20*/  BPT.TRAP 0x1 ;  /* 0x000000040000795c */ /* 0x000fe20000300000 */
.L_x_27:
[----:B------:R-:W0:Y:S01]  /*1f30*/  S2UR UR6, SR_CgaCtaId ;  /* 0x00000000000679c3 */ /* 0x000e220000008800 */
[----:B------:R-:W-:Y:S01]  /*1f40*/  UIADD3 UR4, UR44, UR42, URZ ;  /* 0x0000002a2c047290 */ /* 0x000fe2000fffe03f */
[----:B------:R-:W-:Y:S01]  /*1f50*/  ISETP.GT.U32.AND P0, PT, R18, 0x1, PT ;  /* 0x000000011200780c */ /* 0x000fe20003f04070 */
[----:B------:R-:W-:Y:S02]  /*1f60*/  UMOV UR5, 0x400 ;  /* 0x0000040000057882 */ /* 0x000fe40000000000 */
[----:B------:R-:W-:-:S04]  /*1f70*/  USHF.L.U32 UR4, UR4, 0x3, URZ ;  /* 0x0000000304047899 */ /* 0x000fc8000800063f */
[----:B------:R-:W-:Y:S02]  /*1f80*/  ULOP3.LUT UR4, UR4, 0x18, URZ, 0xc0, !UPT ;  /* 0x0000001804047892 */ /* 0x000fe4000f8ec03f */
[----:B0-----:R-:W-:-:S04]  /*1f90*/  ULEA UR5, UR6, UR5, 0x18 ;  /* 0x0000000506057291 */ /* 0x001fc8000f8ec03f */
[----:B------:R-:W-:-:S04]  /*1fa0*/  UIADD3 UR4, UR5, 0x20, UR4 ;  /* 0x0000002005047890 */ /* 0x000fc8000fffe004 */
[----:B------:R-:W-:-:S09]  /*1fb0*/  UPRMT UR4, URZ, 0x654, UR4 ;  /* 0x000006543f047896 */ /* 0x000fd20008000004 */
[----:B------:R-:W-:Y:S01]  /*1fc0*/  SYNCS.ARRIVE.TRANS64.RED.A1T0 RZ, [UR4], RZ ;  /* 0x000000ffffff79a7 */ /* 0x000fe20008100404 */
[----:B------:R-:W-:Y:S05]  /*1fd0*/  @P0 BRA `(.L_x_26) ;  /* 0x0000000000040947 */ /* 0x000fea0003800000 */
[----:B------:R-:W-:Y:S01]  /*1fe0*/  BPT.TRAP 0x1 ;  /* 0x000000040000795c */ /* 0x000fe20000300000 */
.L_x_26:
[----:B------:R-:W-:Y:S01]  /*1ff0*/  IMAD.SHL.U32 R3, R68, 0x40, RZ ;  /* 0x0000004044037824 */ /* 0x000fe200078e00ff */
[----:B------:R-:W-:Y:S01]  /*2000*/  ULDC UR6, c[0x0][0x288] ;  /* 0x0000a20000067ab9 */ /* 0x000fe20000000800 */
[----:B------:R-:W-:Y:S01]  /*2010*/  SHF.R.S32.HI R13, RZ, 0x1f, R67 ;  /* 0x0000001fff0d7819 */ /* 0x000fe20000011443 */
[----:B------:R-:W-:Y:S01]  /*2020*/  IMAD.SHL.U32 R6, R69, 0x80, RZ ;  /* 0x0000008045067824 */ /* 0x000fe200078e00ff */
[----:B------:R-:W-:Y:S01]  /*2030*/  ULDC.64 UR4, c[0x0][0x5d0] ;  /* 0x0001740000047ab9 */ /* 0x000fe20000000a00 */
[----:B------:R-:W-:Y:S01]  /*2040*/  LOP3.LUT R10, R3, 0x6, R61, 0xf8, !PT ;  /* 0x00000006030a7812 */ /* 0x000fe200078ef83d */
[----:B------:R-:W-:Y:S01]  /*2050*/  IMAD.WIDE R68, R69, 0x80, R22 ;  /* 0x0000008045447825 */ /* 0x000fe200078e0216 */
[----:B------:R-:W-:Y:S01]  /*2060*/  ISETP.GE.AND P0, PT, R3, UR6, PT ;  /* 0x0000000603007c0c */ /* 0x000fe2000bf06270 */
[----:B------:R-:W-:Y:S01]  /*2070*/  ULDC UR6, c[0x0][0x284] ;  /* 0x0000a10000067ab9 */ /* 0x000fe20000000800 */
[----:B------:R-:W-:Y:S01]  /*2080*/  SHF.R.S32.HI R11, RZ, 0x1f, R10 ;  /* 0x0000001fff0b7819 */ /* 0x000fe2000001140a */
[----:B------:R-:W-:Y:S01]  /*2090*/  IMAD R0, R13, UR4, RZ ;  /* 0x000000040d007c24 */ /* 0x000fe2000f8e02ff */
[----:B------:R-:W-:-:S03]  /*20a0*/  ISETP.GE.OR P0, PT, R6, UR6, P0 ;  /* 0x0000000606007c0c */ /* 0x000fc60008706670 */
[C---:B------:R-:W-:Y:S02]  /*20b0*/  IMAD R7, R67.reuse, UR5, R0 ;  /* 0x0000000543077c24 */ /* 0x040fe4000f8e0200 */
[----:B------:R-:W-:Y:S01]  /*20c0*/  IMAD.WIDE.U32 R4, R67, UR4, R10 ;  /* 0x0000000443047c25 */ /* 0x000fe2000f8e000a */
[----:B------:R-:W-:-:S03]  /*20d0*/  ULDC.64 UR4, c[0x0][0x5c8] ;  /* 0x0001720000047ab9 */ /* 0x000fc60000000a00 */
[----:B------:R-:W-:Y:S02]  /*20e0*/  IMAD R9, R69, UR4, RZ ;  /* 0x0000000445097c24 */ /* 0x000fe4000f8e02ff */
[----:B------:R-:W-:Y:S02]  /*20f0*/  IMAD.IADD R5, R5, 0x1, R7 ;  /* 0x0000000105057824 */ /* 0x000fe400078e0207 */
[C---:B------:R-:W-:Y:S02]  /*2100*/  IMAD R9, R68.reuse, UR5, R9 ;  /* 0x0000000544097c24 */ /* 0x040fe4000f8e0209 */
[----:B------:R-:W-:-:S04]  /*2110*/  IMAD.WIDE.U32 R70, R68, UR4, R4 ;  /* 0x0000000444467c25 */ /* 0x000fc8000f8e0004 */
[----:B------:R-:W-:Y:S01]  /*2120*/  IMAD.MOV.U32 R0, RZ, RZ, -0x1 ;  /* 0xffffffffff007424 */ /* 0x000fe200078e00ff */
[----:B------:R-:W-:Y:S06]  /*2130*/  @P0 BRA `(.L_x_28) ;  /* 0x00000020009c0947 */ /* 0x000fec0003800000 */
[----:B-----5:R-:W-:Y:S01]  /*2140*/  FSETP.NEU.AND P0, PT, R56, RZ, PT ;  /* 0x000000ff3800720b */ /* 0x020fe20003f0d000 */
[----:B------:R-:W-:Y:S01]  /*2150*/  IMAD.IADD R4, R60, 0x1, -R3 ;  /* 0x000000013c047824 */ /* 0x000fe200078e0a03 */
[----:B------:R-:W-:Y:S01]  /*2160*/  BSSY B0, `(.L_x_28) ;  /* 0x0000224000007945 */ /* 0x000fe20003800000 */
[----:B------:R-:W-:Y:S02]  /*2170*/  IMAD.IADD R3, R65, 0x1, -R6 ;  /* 0x0000000141037824 */ /* 0x000fe400078e0a06 */
[----:B------:R-:W-:Y:S01]  /*2180*/  IMAD.IADD R81, R71, 0x1, R9 ;  /* 0x0000000147517824 */ /* 0x000fe200078e0209 */
[----:B------:R-:W-:-:S04]  /*2190*/  ISETP.GT.AND P2, PT, R4, RZ, PT ;  /* 0x000000ff0400720c */ /* 0x000fc80003f44270 */
[----:B------:R-:W-:-:S03]  /*21a0*/  ISETP.GT.AND P1, PT, R3, RZ, P2 ;  /* 0x000000ff0300720c */ /* 0x000fc60001724270 */
[----:B------:R-:W-:Y:S10]  /*21b0*/  @!P0 BRA `(.L_x_29) ;  /* 0x0000001400e88947 */ /* 0x000ff40003800000 */
[----:B------:R-:W0:Y:S01]  /*21c0*/  LDC.64 R74, c[0x0][0x5b8] ;  /* 0x00016e00ff4a7b82 */ /* 0x000e220000000a00 */
[----:B------:R-:W-:-:S07]  /*21d0*/  ULDC.64 UR4, c[0x0][0x5c0] ;  /* 0x0001700000047ab9 */ /* 0x000fce0000000a00 */
[----:B------:R-:W1:Y:S08]  /*21e0*/  LDC.64 R76, c[0x0][0x5b0] ;  /* 0x00016c00ff4c7b82 */ /* 0x000e700000000a00 */
[----:B------:R-:W2:Y:S01]  /*21f0*/  LDC.64 R78, c[0x0][0x5a8] ;  /* 0x00016a00ff4e7b82 */ /* 0x000ea20000000a00 */
[-C--:B0-----:R-:W-:Y:S02]  /*2200*/  IMAD R6, R13, R74.reuse, RZ ;  /* 0x0000004a0d067224 */ /* 0x081fe400078e02ff */
[----:B------:R-:W-:-:S04]  /*2210*/  IMAD.WIDE.U32 R72, R67, R74, R10 ;  /* 0x0000004a43487225 */ /* 0x000fc800078e000a */
[----:B------:R-:W-:Y:S02]  /*2220*/  IMAD R71, R67, R75, R6 ;  /* 0x0000004b43477224 */ /* 0x000fe400078e0206 */
[-C--:B-1----:R-:W-:Y:S02]  /*2230*/  IMAD R5, R69, R76.reuse, RZ ;  /* 0x0000004c45057224 */ /* 0x082fe400078e02ff */
[----:B------:R-:W-:Y:S02]  /*2240*/  IMAD.IADD R13, R73, 0x1, R71 ;  /* 0x00000001490d7824 */ /* 0x000fe400078e0247 */
[----:B------:R-:W-:Y:S02]  /*2250*/  IMAD.MOV.U32 R12, RZ, RZ, R72 ;  /* 0x000000ffff0c7224 */ /* 0x000fe400078e0048 */
[C---:B------:R-:W-:Y:S02]  /*2260*/  IMAD R75, R68.reuse, R77, R5 ;  /* 0x0000004d444b7224 */ /* 0x040fe400078e0205 */
[----:B------:R-:W-:-:S04]  /*2270*/  IMAD.WIDE.U32 R6, R68, R76, R12 ;  /* 0x0000004c44067225 */ /* 0x000fc800078e000c */
[----:B------:R-:W-:Y:S01]  /*2280*/  IMAD.IADD R5, R7, 0x1, R75 ;  /* 0x0000000107057824 */ /* 0x000fe200078e024b */
[----:B--2---:R-:W-:-:S04]  /*2290*/  LEA R14, P0, R6, R78, 0x1 ;  /* 0x0000004e060e7211 */ /* 0x004fc800078008ff */
[----:B------:R-:W-:-:S05]  /*22a0*/  LEA.HI.X R15, R6, R79, R5, 0x1, P0 ;  /* 0x0000004f060f7211 */ /* 0x000fca00000f0c05 */
[----:B------:R0:W2:Y:S01]  /*22b0*/  @P1 LDG.E.LTC128B.U16 R5, desc[UR36][R14.64] ;  /* 0x000000240e051981 */ /* 0x0000a2000c1e1520 */
[----:B------:R-:W-:Y:S01]  /*22c0*/  LEA R8, P0, R70, UR4, 0x1 ;  /* 0x0000000446087c11 */ /* 0x000fe2000f8008ff */
[----:B------:R-:W-:Y:S01]  /*22d0*/  IMAD.WIDE.U32 R6, R68, R76, R10 ;  /* 0x0000004c44067225 */ /* 0x000fe200078e000a */
[----:B------:R-:W-:Y:S03]  /*22e0*/  BSSY B1, `(.L_x_30) ;  /* 0x0000012000017945 */ /* 0x000fe60003800000 */
[----:B------:R-:W-:Y:S02]  /*22f0*/  IMAD.IADD R7, R75, 0x1, R7 ;  /* 0x000000014b077824 */ /* 0x000fe400078e0207 */
[----:B------:R-:W-:Y:S01]  /*2300*/  IMAD.WIDE.U32 R20, R67, R74, R6 ;  /* 0x0000004a43147225 */ /* 0x000fe200078e0006 */
[----:B0-----:R-:W-:-:S03]  /*2310*/  SHF.L.U64.HI R15, R76, 0x3, R77 ;  /* 0x000000034c0f7819 */ /* 0x001fc6000001024d */
[----:B------:R-:W-:Y:S01]  /*2320*/  IMAD.IADD R7, R71, 0x1, R21 ;  /* 0x0000000147077824 */ /* 0x000fe200078e0215 */
[----:B------:R-:W-:Y:S01]  /*2330*/  LEA R6, P4, R20, R78, 0x1 ;  /* 0x0000004e14067211 */ /* 0x000fe200078808ff */
[----:B------:R-:W-:-:S03]  /*2340*/  IMAD.SHL.U32 R14, R76, 0x8, RZ ;  /* 0x000000084c0e7824 */ /* 0x000fc600078e00ff */
[----:B------:R-:W-:Y:S01]  /*2350*/  LEA.HI.X R7, R20, R79, R7, 0x1, P4 ;  /* 0x0000004f14077211 */ /* 0x000fe200020f0c07 */
[----:B--2---:R-:W-:-:S04]  /*2360*/  IMAD.U32 R9, R5, 0x10000, RZ ;  /* 0x0001000005097824 */ /* 0x004fc800078e00ff */
[----:B------:R-:W-:-:S04]  /*2370*/  FMUL R9, R9, R56 ;  /* 0x0000003809097220 */ /* 0x000fc80000400000 */
[----:B------:R-:W-:Y:S01]  /*2380*/  FFMA R24, R24, R19, R9 ;  /* 0x0000001318187223 */ /* 0x000fe20000000009 */
[----:B------:R-:W-:Y:S02]  /*2390*/  LEA.HI.X R9, R70, UR5, R81, 0x1, P0 ;  /* 0x0000000546097c11 */ /* 0x000fe400080f0c51 */
[----:B------:R-:W-:Y:S02]  /*23a0*/  ISETP.GT.AND P0, PT, R4, 0x1, PT ;  /* 0x000000010400780c */ /* 0x000fe40003f04270 */
[----:B------:R-:W-:Y:S02]  /*23b0*/  F2FP.BF16.F32.PACK_AB R24, RZ, R24 ;  /* 0x00000018ff18723e */ /* 0x000fe400000010ff */
[----:B------:R-:W-:-:S03]  /*23c0*/  ISETP.GT.AND P3, PT, R3, RZ, P0 ;  /* 0x000000ff0300720c */ /* 0x000fc60000764270 */
[----:B------:R0:W-:Y:S10]  /*23d0*/  @P1 STG.E.U16 desc[UR36][R8.64], R24 ;  /* 0x0000001808001986 */ /* 0x0001f4000c101524 */
[----:B------:R-:W-:Y:S05]  /*23e0*/  @!P3 BRA `(.L_x_31) ;  /* 0x000000000004b947 */ /* 0x000fea0003800000 */
[----:B------:R1:W5:Y:S02]  /*23f0*/  LDG.E.LTC128B.U16 R5, desc[UR36][R6.64+0x2] ;  /* 0x0000022406057981 */ /* 0x000364000c1e1520 */
.L_x_31:
[----:B------:R-:W-:Y:S05]  /*2400*/  BSYNC B1 ;  /* 0x0000000000017941 */ /* 0x000fea0003800000 */
.L_x_30:
[----:B-----5:R-:W-:Y:S01]  /*2410*/  IMAD.U32 R69, R5, 0x10000, RZ ;  /* 0x0001000005457824 */ /* 0x020fe200078e00ff */
[----:B------:R-:W-:Y:S01]  /*2420*/  ISETP.GT.AND P2, PT, R3, 0x8, P2 ;  /* 0x000000080300780c */ /* 0x000fe20001744270 */
[----:B------:R-:W-:Y:S01]  /*2430*/  IMAD.WIDE.U32 R20, R68, R76, R14 ;  /* 0x0000004c44147225 */ /* 0x000fe200078e000e */
[----:B0-----:R-:W-:-:S03]  /*2440*/  PRMT R24, R5, 0x7610, R24 ;  /* 0x0000761005187816 */ /* 0x001fc60000000018 */
[----:B------:R-:W-:Y:S01]  /*2450*/  FMUL R12, R69, R56 ;  /* 0x00000038450c7220 */ /* 0x000fe20000400000 */
[----:B------:R-:W-:Y:S01]  /*2460*/  IMAD.IADD R75, R75, 0x1, R21 ;  /* 0x000000014b4b7824 */ /* 0x000fe200078e0215 */
[----:B------:R-:W-:Y:S02]  /*2470*/  IADD3 R72, P1, R72, R20, RZ ;  /* 0x0000001448487210 */ /* 0x000fe40007f3e0ff */
[----:B------:R-:W-:-:S03]  /*2480*/  FFMA R12, R25, R19, R12 ;  /* 0x00000013190c7223 */ /* 0x000fc6000000000c */
[----:B------:R-:W-:Y:S02]  /*2490*/  IMAD.X R13, R75, 0x1, R13, P1 ;  /* 0x000000014b0d7824 */ /* 0x000fe400008e060d */
[----:B------:R-:W-:Y:S02]  /*24a0*/  F2FP.BF16.F32.PACK_AB R12, RZ, R12 ;  /* 0x0000000cff0c723e */ /* 0x000fe400000010ff */
[----:B------:R-:W-:Y:S02]  /*24b0*/  LEA R14, P1, R72, R78, 0x1 ;  /* 0x0000004e480e7211 */ /* 0x000fe400078208ff */
[----:B------:R-:W-:Y:S02]  /*24c0*/  PRMT R21, R12, 0x7610, R21 ;  /* 0x000076100c157816 */ /* 0x000fe40000000015 */
[----:B------:R-:W-:-:S03]  /*24d0*/  LEA.HI.X R15, R72, R79, R13, 0x1, P1 ;  /* 0x0000004f480f7211 */ /* 0x000fc600008f0c0d */
[----:B------:R0:W-:Y:S04]  /*24e0*/  @P3 STG.E.U16 desc[UR36][R8.64+0x2], R21 ;  /* 0x0000021508003986 */ /* 0x0001e8000c101524 */
[----:B------:R-:W2:Y:S01]  /*24f0*/  @P2 LDG.E.LTC128B.U16 R24, desc[UR36][R14.64] ;  /* 0x000000240e182981 */ /* 0x000ea2000c1e1520 */
[----:B------:R-:W-:Y:S01]  /*2500*/  IADD3 R20, P1, R10, R20, RZ ;  /* 0x000000140a147210 */ /* 0x000fe20007f3e0ff */
[----:B------:R-:W-:Y:S01]  /*2510*/  BSSY B1, `(.L_x_32) ;  /* 0x0000011000017945 */ /* 0x000fe20003800000 */
[----:B------:R-:W-:Y:S02]  /*2520*/  SHF.L.U64.HI R13, R57, 0x1, R58 ;  /* 0x00000001390d7819 */ /* 0x000fe4000001023a */
[----:B------:R-:W-:Y:S01]  /*2530*/  ISETP.GT.AND P0, PT, R3, 0x8, P0 ;  /* 0x000000080300780c */ /* 0x000fe20000704270 */
[----:B0-----:R-:W-:Y:S01]  /*2540*/  IMAD.X R21, R11, 0x1, R75, P1 ;  /* 0x000000010b157824 */ /* 0x001fe200008e064b */
[----:B------:R-:W-:Y:S01]  /*2550*/  LEA R12, P1, R57, R8, 0x1 ;  /* 0x00000008390c7211 */ /* 0x000fe200078208ff */
[----:B------:R-:W-:-:S04]  /*2560*/  IMAD.WIDE.U32 R20, R67, R74, R20 ;  /* 0x0000004a43147225 */ /* 0x000fc800078e0014 */
[----:B------:R-:W-:Y:S01]  /*2570*/  IMAD.X R13, R13, 0x1, R9, P1 ;  /* 0x000000010d0d7824 */ /* 0x000fe200008e0609 */
[----:B------:R-:W-:Y:S01]  /*2580*/  LEA R10, P3, R20, R78, 0x1 ;  /* 0x0000004e140a7211 */ /* 0x000fe200078608ff */
[----:B------:R-:W-:-:S05]  /*2590*/  IMAD.IADD R11, R71, 0x1, R21 ;  /* 0x00000001470b7824 */ /* 0x000fca00078e0215 */
[----:B------:R-:W-:Y:S01]  /*25a0*/  LEA.HI.X R11, R20, R79, R11, 0x1, P3 ;  /* 0x0000004f140b7211 */ /* 0x000fe200018f0c0b */
[----:B--2---:R-:W-:-:S04]  /*25b0*/  IMAD.U32 R5, R24, 0x10000, RZ ;  /* 0x0001000018057824 */ /* 0x004fc800078e00ff */
[----:B------:R-:W-:-:S04]  /*25c0*/  FMUL R5, R5, R56 ;  /* 0x0000003805057220 */ /* 0x000fc80000400000 */
[----:B------:R-:W-:-:S05]  /*25d0*/  FFMA R5, R26, R19, R5 ;  /* 0x000000131a057223 */ /* 0x000fca0000000005 */
[----:B------:R-:W-:-:S05]  /*25e0*/  F2FP.BF16.F32.PACK_AB R5, RZ, R5 ;  /* 0x00000005ff05723e */ /* 0x000fca00000010ff */
[----:B------:R0:W-:Y:S01]  /*25f0*/  @P2 STG.E.U16 desc[UR36][R12.64], R5 ;  /* 0x000000050c002986 */ /* 0x0001e2000c101524 */
[----:B------:R-:W-:Y:S05]  /*2600*/  @!P0 BRA `(.L_x_33) ;  /* 0x0000000000048947 */ /* 0x000fea0003800000 */
[----:B------:R2:W5:Y:S02]  /*2610*/  LDG.E.LTC128B.U16 R24, desc[UR36][R10.64+0x2] ;  /* 0x000002240a187981 */ /* 0x000564000c1e1520 */
.L_x_33:
[----:B------:R-:W-:Y:S05]  /*2620*/  BSYNC B1 ;  /* 0x0000000000017941 */ /* 0x000fea0003800000 */
.L_x_32:
[----:B0----5:R-:W-:Y:S01]  /*2630*/  IMAD.U32 R5, R24, 0x10000, RZ ;  /* 0x0001000018057824 */ /* 0x021fe200078e00ff */
[----:B------:R-:W-:Y:S01]  /*2640*/  ISETP.GT.AND P1, PT, R4, 0x8, PT ;  /* 0x000000080400780c */ /* 0x000fe20003f24270 */
[----:B------:R-:W-:Y:S02]  /*2650*/  BSSY B1, `(.L_x_34) ;  /* 0x0000008000017945 */ /* 0x000fe40003800000 */
[----:B------:R-:W-:Y:S01]  /*2660*/  FMUL R14, R5, R56 ;  /* 0x00000038050e7220 */ /* 0x000fe20000400000 */
[----:B------:R-:W-:-:S03]  /*2670*/  ISETP.GT.AND P2, PT, R3, RZ, P1 ;  /* 0x000000ff0300720c */ /* 0x000fc60000f44270 */
[----:B------:R-:W-:-:S05]  /*2680*/  FFMA R14, R27, R19, R14 ;  /* 0x000000131b0e7223 */ /* 0x000fca000000000e */
[----:B------:R-:W-:-:S05]  /*2690*/  F2FP.BF16.F32.PACK_AB R14, RZ, R14 ;  /* 0x0000000eff0e723e */ /* 0x000fca00000010ff */
[----:B------:R0:W-:Y:S01]  /*26a0*/  @P0 STG.E.U16 desc[UR36][R12.64+0x2], R14 ;  /* 0x0000020e0c000986 */ /* 0x0001e2000c101524 */
[----:B------:R-:W-:Y:S05]  /*26b0*/  @!P2 BRA `(.L_x_35) ;  /* 0x000000000004a947 */ /* 0x000fea0003800000 */
[----:B------:R3:W5:Y:S02]  /*26c0*/  LDG.E.LTC128B.U16 R24, desc[UR36][R6.64+0x10] ;  /* 0x0000102406187981 */ /* 0x000764000c1e1520 */
.L_x_35:
[----:B------:R-:W-:Y:S05]  /*26d0*/  BSYNC B1 ;  /* 0x0000000000017941 */ /* 0x000fea0003800000 */
.L_x_34:
[----:B-----5:R-:W-:Y:S01]  /*26e0*/  IMAD.U32 R5, R24, 0x10000, RZ ;  /* 0x0001000018057824 */ /* 0x020fe200078e00ff */
        /* <DEDUP_REMOVED lines=9> */
.L_x_37:
[----:B------:R-:W-:Y:S05]  /*2780*/  BSYNC B1 ;  /* 0x0000000000017941 */ /* 0x000fea0003800000 */
.L_x_36:
[----:B----45:R-:W-:Y:S01]  /*2790*/  IMAD.U32 R5, R24, 0x10000, RZ ;  /* 0x0001000018057824 */ /* 0x030fe200078e00ff */
[----:B------:R-:W-:Y:S01]  /*27a0*/  ISETP.GT.AND P1, PT, R3, 0x8, P1 ;  /* 0x000000080300780c */ /* 0x000fe20000f24270 */
[----:B------:R-:W-:Y:S02]  /*27b0*/  BSSY B1, `(.L_x_38) ;  /* 0x0000007000017945 */ /* 0x000fe40003800000 */
[----:B0-----:R-:W-:-:S04]  /*27c0*/  FMUL R14, R5, R56 ;  /* 0x00000038050e7220 */ /* 0x001fc80000400000 */
[----:B------:R-:W-:-:S05]  /*27d0*/  FFMA R14, R29, R19, R14 ;  /* 0x000000131d0e7223 */ /* 0x000fca000000000e */
[----:B------:R-:W-:-:S05]  /*27e0*/  F2FP.BF16.F32.PACK_AB R14, RZ, R14 ;  /* 0x0000000eff0e723e */ /* 0x000fca00000010ff */
[----:B------:R0:W-:Y:S01]  /*27f0*/  @P3 STG.E.U16 desc[UR36][R8.64+0x12], R14 ;  /* 0x0000120e08003986 */ /* 0x0001e2000c101524 */
[----:B------:R-:W-:Y:S05]  /*2800*/  @!P1 BRA `(.L_x_39) ;  /* 0x0000000000049947 */ /* 0x000fea0003800000 */
[----:B------:R4:W5:Y:S02]  /*2810*/  LDG.E.LTC128B.U16 R24, desc[UR36][R10.64+0x10] ;  /* 0x000010240a187981 */ /* 0x000964000c1e1520 */
.L_x_39:
[----:B------:R-:W-:Y:S05]  /*2820*/  BSYNC B1 ;  /* 0x0000000000017941 */ /* 0x000fea0003800000 */
.L_x_38:
[----:B-----5:R-:W-:Y:S01]  /*2830*/  IMAD.U32 R5, R24, 0x10000, RZ ;  /* 0x0001000018057824 */ /* 0x020fe200078e00ff */
[----:B------:R-:W-:Y:S01]  /*2840*/  ISETP.GT.AND P0, PT, R3, 0x8, P0 ;  /* 0x000000080300780c */ /* 0x000fe20000704270 */
[----:B------:R-:W-:Y:S02]  /*2850*/  BSSY B1, `(.L_x_40) ;  /* 0x0000007000017945 */ /* 0x000fe40003800000 */
[----:B------:R-:W-:-:S04]  /*2860*/  FMUL R5, R5, R56 ;  /* 0x0000003805057220 */ /* 0x000fc80000400000 */
[----:B------:R-:W-:-:S05]  /*2870*/  FFMA R5, R30, R19, R5 ;  /* 0x000000131e057223 */ /* 0x000fca0000000005 */
[----:B------:R-:W-:-:S05]  /*2880*/  F2FP.BF16.F32.PACK_AB R5, RZ, R5 ;  /* 0x00000005ff05723e */ /* 0x000fca00000010ff */
[----:B------:R0:W-:Y:S01]  /*2890*/  @P1 STG.E.U16 desc[UR36][R12.64+0x10], R5 ;  /* 0x000010050c001986 */ /* 0x0001e2000c101524 */
[----:B------:R-:W-:Y:S05]  /*28a0*/  @!P0 BRA `(.L_x_41) ;  /* 0x0000000000048947 */ /* 0x000fea0003800000 */
[----:B------:R0:W5:Y:S02]  /*28b0*/  LDG.E.LTC128B.U16 R24, desc[UR36][R10.64+0x12] ;  /* 0x000012240a187981 */ /* 0x000164000c1e1520 */
.L_x_41:
[----:B------:R-:W-:Y:S05]  /*28c0*/  BSYNC B1 ;  /* 0x0000000000017941 */ /* 0x000fea0003800000 */
.L_x_40:
        /* <DEDUP_REMOVED lines=10> */
.L_x_43:
[----:B------:R-:W-:Y:S05]  /*2970*/  BSYNC B1 ;  /* 0x0000000000017941 */ /* 0x000fea0003800000 */
.L_x_42:
        /* <DEDUP_REMOVED lines=10> */
.L_x_45:
[----:B------:R-:W-:Y:S05]  /*2a20*/  BSYNC B1 ;  /* 0x0000000000017941 */ /* 0x000fea0003800000 */
.L_x_44:
[----:B0----5:R-:W-:Y:S01]  /*2a30*/  IMAD.U32 R5, R24, 0x10000, RZ ;  /* 0x0001000018057824 */ /* 0x021fe200078e00ff */
        /* <DEDUP_REMOVED lines=8> */
.L_x_47:
[----:B------:R-:W-:Y:S05]  /*2ac0*/  BSYNC B1 ;  /* 0x0000000000017941 */ /* 0x000fea0003800000 */
.L_x_46:
        /* <DEDUP_REMOVED lines=9> */
.L_x_49:
[----:B------:R-:W-:Y:S05]  /*2b60*/  BSYNC B1 ;  /* 0x0000000000017941 */ /* 0x000fea0003800000 */
.L_x_48:
        /* <DEDUP_REMOVED lines=10> */
.L_x_51:
[----:B------:R-:W-:Y:S05]  /*2c10*/  BSYNC B1 ;  /* 0x0000000000017941 */ /* 0x000fea0003800000 */
.L_x_50:
        /* <DEDUP_REMOVED lines=10> */
.L_x_53:
[----:B------:R-:W-:Y:S05]  /*2cc0*/  BSYNC B1 ;  /* 0x0000000000017941 */ /* 0x000fea0003800000 */
.L_x_52:
        /* <DEDUP_REMOVED lines=9> */
.L_x_55:
[----:B------:R-:W-:Y:S05]  /*2d60*/  BSYNC B1 ;  /* 0x0000000000017941 */ /* 0x000fea0003800000 */
.L_x_54:
        /* <DEDUP_REMOVED lines=9> */
.L_x_57:
[----:B------:R-:W-:Y:S05]  /*2e00*/  BSYNC B1 ;  /* 0x0000000000017941 */ /* 0x000fea0003800000 */
.L_x_56:
        /* <DEDUP_REMOVED lines=10> */
.L_x_59:
[----:B------:R-:W-:Y:S05]  /*2eb0*/  BSYNC B1 ;  /* 0x0000000000017941 */ /* 0x000fea0003800000 */
.L_x_58:
        /* <DEDUP_REMOVED lines=10> */
.L_x_61:
[----:B------:R-:W-:Y:S05]  /*2f60*/  BSYNC B1 ;  /* 0x0000000000017941 */ /* 0x000fea0003800000 */
.L_x_60:
        /* <DEDUP_REMOVED lines=9> */
.L_x_63:
[----:B------:R-:W-:Y:S05]  /*3000*/  BSYNC B1 ;  /* 0x0000000000017941 */ /* 0x000fea0003800000 */
.L_x_62:
        /* <DEDUP_REMOVED lines=9> */
.L_x_65:
[----:B------:R-:W-:Y:S05]  /*30a0*/  BSYNC B1 ;  /* 0x0000000000017941 */ /* 0x000fea0003800000 */
.L_x_64:
        /* <DEDUP_REMOVED lines=10> */
.L_x_67:
[----:B------:R-:W-:Y:S05]  /*3150*/  BSYNC B1 ;  /* 0x0000000000017941 */ /* 0x000fea0003800000 */
.L_x_66:
        /* <DEDUP_REMOVED lines=10> */
.L_x_69:
[----:B------:R-:W-:Y:S05]  /*3200*/  BSYNC B1 ;  /* 0x0000000000017941 */ /* 0x000fea0003800000 */
.L_x_68:
        /* <DEDUP_REMOVED lines=9> */
.L_x_71:
[----:B------:R-:W-:Y:S05]  /*32a0*/  BSYNC B1 ;  /* 0x0000000000017941 */ /* 0x000fea0003800000 */
.L_x_70:
        /* <DEDUP_REMOVED lines=9> */
.L_x_73:
[----:B------:R-:W-:Y:S05]  /*3340*/  BSYNC B1 ;  /* 0x0000000000017941 */ /* 0x000fea0003800000 */
.L_x_72:
        /* <DEDUP_REMOVED lines=10> */
.L_x_75:
[----:B------:R-:W-:Y:S05]  /*33f0*/  BSYNC B1 ;  /* 0x0000000000017941 */ /* 0x000fea0003800000 */
.L_x_74:
        /* <DEDUP_REMOVED lines=10> */
.L_x_77:
[----:B------:R-:W-:Y:S05]  /*34a0*/  BSYNC B1 ;  /* 0x0000000000017941 */ /* 0x000fea0003800000 */
.L_x_76:
        /* <DEDUP_REMOVED lines=9> */
.L_x_79:
[----:B------:R-:W-:Y:S05]  /*3540*/  BSYNC B1 ;  /* 0x0000000000017941 */ /* 0x000fea0003800000 */
.L_x_78:
        /* <DEDUP_REMOVED lines=9> */
.L_x_81:
[----:B------:R-:W-:Y:S05]  /*35e0*/  BSYNC B1 ;  /* 0x0000000000017941 */ /* 0x000fea0003800000 */
.L_x_80:
        /* <DEDUP_REMOVED lines=10> */
.L_x_83:
[----:B------:R-:W-:Y:S05]  /*3690*/  BSYNC B1 ;  /* 0x0000000000017941 */ /* 0x000fea0003800000 */
.L_x_82:
[----:B-----5:R-:W-:Y:S01]  /*36a0*/  IMAD.U32 R5, R24, 0x10000, RZ ;  /* 0x0001000018057824 */ /* 0x020fe200078e00ff */
[----:B------:R-:W-:Y:S01]  /*36b0*/  ISETP.GT.AND P0, PT, R4, 0x39, PT ;  /* 0x000000390400780c */ /* 0x000fe20003f04270 */
[----:B------:R-:W-:Y:S01]  /*36c0*/  @P2 IMAD.MOV.U32 R4, RZ, RZ, R8 ;  /* 0x000000ffff042224 */ /* 0x000fe200078e0008 */
[----:B------:R-:W-:Y:S01]  /*36d0*/  BSSY B1, `(.L_x_84) ;  /* 0x000000a000017945 */ /* 0x000fe20003800000 */
[----:B------:R-:W-:Y:S01]  /*36e0*/  FMUL R5, R5, R56 ;  /* 0x0000003805057220 */ /* 0x000fe20000400000 */
[----:B------:R-:W-:-:S03]  /*36f0*/  ISETP.GT.AND P3, PT, R3, RZ, P0 ;  /* 0x000000ff0300720c */ /* 0x000fc60000764270 */
[----:B------:R-:W-:-:S05]  /*3700*/  FFMA R5, R52, R19, R5 ;  /* 0x0000001334057223 */ /* 0x000fca0000000005 */
[----:B------:R-:W-:-:S04]  /*3710*/  F2FP.BF16.F32.PACK_AB R5, RZ, R5 ;  /* 0x00000005ff05723e */ /* 0x000fc800000010ff */
[----:B0-----:R-:W-:Y:S01]  /*3720*/  PRMT R14, R5, 0x7610, R14 ;  /* 0x00007610050e7816 */ /* 0x001fe2000000000e */
[----:B------:R-:W-:-:S05]  /*3730*/  @P2 IMAD.MOV.U32 R5, RZ, RZ, R9 ;  /* 0x000000ffff052224 */ /* 0x000fca00078e0009 */
[----:B------:R0:W-:Y:S01]  /*3740*/  @P2 STG.E.U16 desc[UR36][R4.64+0x70], R14 ;  /* 0x0000700e04002986 */ /* 0x0001e2000c101524 */
[----:B------:R-:W-:Y:S05]  /*3750*/  @!P3 BRA `(.L_x_85) ;  /* 0x000000000004b947 */ /* 0x000fea0003800000 */
[----:B------:R0:W5:Y:S02]  /*3760*/  LDG.E.LTC128B.U16 R24, desc[UR36][R6.64+0x72] ;  /* 0x0000722406187981 */ /* 0x000164000c1e1520 */
.L_x_85:
[----:B------:R-:W-:Y:S05]  /*3770*/  BSYNC B1 ;  /* 0x0000000000017941 */ /* 0x000fea0003800000 */
.L_x_84:
        /* <DEDUP_REMOVED lines=9> */
.L_x_87:
[----:B------:R-:W-:Y:S05]  /*3810*/  BSYNC B1 ;  /* 0x0000000000017941 */ /* 0x000fea0003800000 */
.L_x_86:
[----:B-----5:R-:W-:Y:S01]  /*3820*/  IMAD.U32 R5, R24, 0x10000, RZ ;  /* 0x0001000018057824 */ /* 0x020fe200078e00ff */
[----:B------:R-:W-:Y:S01]  /*3830*/  ISETP.GT.AND P0, PT, R3, 0x8, P0 ;  /* 0x000000080300780c */ /* 0x000fe20000704270 */
[----:B0-----:R-:W-:Y:S01]  /*3840*/  @P1 IMAD.MOV.U32 R4, RZ, RZ, R12 ;  /* 0x000000ffff041224 */ /* 0x001fe200078e000c */
[----:B------:R-:W-:Y:S01]  /*3850*/  BSSY B1, `(.L_x_88) ;  /* 0x0000009000017945 */ /* 0x000fe20003800000 */
[----:B------:R-:W-:-:S04]  /*3860*/  FMUL R5, R5, R56 ;  /* 0x0000003805057220 */ /* 0x000fc80000400000 */
[----:B------:R-:W-:-:S05]  /*3870*/  FFMA R5, R54, R19, R5 ;  /* 0x0000001336057223 */ /* 0x000fca0000000005 */
[----:B------:R-:W-:-:S04]  /*3880*/  F2FP.BF16.F32.PACK_AB R5, RZ, R5 ;  /* 0x00000005ff05723e */ /* 0x000fc800000010ff */
[----:B-1-3--:R-:W-:Y:S01]  /*3890*/  PRMT R6, R5, 0x7610, R6 ;  /* 0x0000761005067816 */ /* 0x00afe20000000006 */
[----:B------:R-:W-:-:S05]  /*38a0*/  @P1 IMAD.MOV.U32 R5, RZ, RZ, R13 ;  /* 0x000000ffff051224 */ /* 0x000fca00078e000d */
[----:B------:R0:W-:Y:S01]  /*38b0*/  @P1 STG.E.U16 desc[UR36][R4.64+0x70], R6 ;  /* 0x0000700604001986 */ /* 0x0001e2000c101524 */
[----:B------:R-:W-:Y:S05]  /*38c0*/  @!P0 BRA `(.L_x_89) ;  /* 0x0000000000048947 */ /* 0x000fea0003800000 */
[----:B------:R1:W5:Y:S02]  /*38d0*/  LDG.E.LTC128B.U16 R24, desc[UR36][R10.64+0x72] ;  /* 0x000072240a187981 */ /* 0x000364000c1e1520 */
.L_x_89:
[----:B------:R-:W-:Y:S05]  /*38e0*/  BSYNC B1 ;  /* 0x0000000000017941 */ /* 0x000fea0003800000 */
.L_x_88:
[----:B------:R-:W-:Y:S05]  /*38f0*/  @!P0 BRA `(.L_x_90) ;  /* 0x0000000800a88947 */ /* 0x000fea0003800000 */
[----:B-----5:R-:W-:-:S04]  /*3900*/  IMAD.U32 R3, R24, 0x10000, RZ ;  /* 0x0001000018037824 */ /* 0x020fc800078e00ff */
[----:B0-----:R-:W-:-:S04]  /*3910*/  FMUL R4, R3, R56 ;  /* 0x0000003803047220 */ /* 0x001fc80000400000 */
[----:B------:R-:W-:-:S05]  /*3920*/  FFMA R4, R55, R19, R4 ;  /* 0x0000001337047223 */ /* 0x000fca0000000004 */
[----:B------:R-:W-:-:S05]  /*3930*/  F2FP.BF16.F32.PACK_AB R4, RZ, R4 ;  /* 0x00000004ff04723e */ /* 0x000fca00000010ff */
[----:B------:R3:W-:Y:S01]  /*3940*/  STG.E.U16 desc[UR36][R12.64+0x72], R4 ;  /* 0x000072040c007986 */ /* 0x0007e2000c101524 */
[----:B------:R-:W-:Y:S05]  /*3950*/  BRA `(.L_x_90) ;  /* 0x0000000800907947 */ /* 0x000fea0003800000 */
.L_x_29:
[----:B------:R-:W-:Y:S01]  /*3960*/  ISETP.GT.AND P3, PT, R4, 0x1, PT ;  /* 0x000000010400780c */ /* 0x000fe20003f64270 */
[----:B------:R-:W-:Y:S01]  /*3970*/  ULDC.64 UR4, c[0x0][0x5c0] ;  /* 0x0001700000047ab9 */ /* 0x000fe20000000a00 */
[-C--:B------:R-:W-:Y:S01]  /*3980*/  FMUL R24, R24, R19.reuse ;  /* 0x0000001318187220 */ /* 0x080fe20000400000 */
[----:B------:R-:W-:Y:S01]  /*3990*/  LEA R6, P4, R70, UR4, 0x1 ;  /* 0x0000000446067c11 */ /* 0x000fe2000f8808ff */
[-C--:B------:R-:W-:Y:S01]  /*39a0*/  FMUL R25, R25, R19.reuse ;  /* 0x0000001319197220 */ /* 0x080fe20000400000 */
[----:B------:R-:W-:Y:S01]  /*39b0*/  ISETP.GT.AND P0, PT, R3, RZ, P3 ;  /* 0x000000ff0300720c */ /* 0x000fe20001f04270 */
[-C--:B------:R-:W-:Y:S01]  /*39c0*/  FMUL R26, R26, R19.reuse ;  /* 0x000000131a1a7220 */ /* 0x080fe20000400000 */
[----:B------:R-:W-:Y:S01]  /*39d0*/  F2FP.BF16.F32.PACK_AB R24, RZ, R24 ;  /* 0x00000018ff18723e */ /* 0x000fe200000010ff */
[-C--:B------:R-:W-:Y:S01]  /*39e0*/  FMUL R27, R27, R19.reuse ;  /* 0x000000131b1b7220 */ /* 0x080fe20000400000 */
[----:B------:R-:W-:Y:S01]  /*39f0*/  LEA.HI.X R7, R70, UR5, R81, 0x1, P4 ;  /* 0x0000000546077c11 */ /* 0x000fe2000a0f0c51 */
[----:B------:R-:W-:Y:S01]  /*3a00*/  FMUL R28, R28, R19 ;  /* 0x000000131c1c7220 */ /* 0x000fe20000400000 */
[----:B------:R-:W-:Y:S01]  /*3a10*/  F2FP.BF16.F32.PACK_AB R25, RZ, R25 ;  /* 0x00000019ff19723e */ /* 0x000fe200000010ff */
[-C--:B------:R-:W-:Y:S01]  /*3a20*/  FMUL R29, R29, R19.reuse ;  /* 0x000000131d1d7220 */ /* 0x080fe20000400000 */
[----:B------:R-:W-:Y:S01]  /*3a30*/  ISETP.GT.AND P2, PT, R3, 0x8, P2 ;  /* 0x000000080300780c */ /* 0x000fe20001744270 */
[----:B------:R-:W-:Y:S01]  /*3a40*/  @P1 STG.E.U16 desc[UR36][R6.64], R24 ;  /* 0x0000001806001986 */ /* 0x000fe2000c101524 */
[----:B------:R-:W-:Y:S01]  /*3a50*/  ISETP.GT.AND P1, PT, R4, 0x8, PT ;  /* 0x000000080400780c */ /* 0x000fe20003f24270 */
[-C--:B------:R-:W-:Y:S01]  /*3a60*/  FMUL R30, R30, R19.reuse ;  /* 0x000000131e1e7220 */ /* 0x080fe20000400000 */
[C---:B------:R-:W-:Y:S01]  /*3a70*/  SHF.L.U64.HI R5, R57.reuse, 0x1, R58 ;  /* 0x0000000139057819 */ /* 0x040fe2000001023a */
[----:B------:R-:W-:Y:S01]  /*3a80*/  @P0 STG.E.U16 desc[UR36][R6.64+0x2], R25 ;  /* 0x0000021906000986 */ /* 0x000fe2000c101524 */
[----:B------:R-:W-:Y:S01]  /*3a90*/  LEA R8, P5, R57, R6, 0x1 ;  /* 0x0000000639087211 */ /* 0x000fe200078a08ff */
[-C--:B------:R-:W-:Y:S01]  /*3aa0*/  FMUL R31, R31, R19.reuse ;  /* 0x000000131f1f7220 */ /* 0x080fe20000400000 */
[----:B------:R-:W-:Y:S01]  /*3ab0*/  ISETP.GT.AND P3, PT, R3, 0x8, P3 ;  /* 0x000000080300780c */ /* 0x000fe20001f64270 */
[-C--:B------:R-:W-:Y:S01]  /*3ac0*/  FMUL R32, R32, R19.reuse ;  /* 0x0000001320207220 */ /* 0x080fe20000400000 */
[----:B------:R-:W-:Y:S01]  /*3ad0*/  ISETP.GT.AND P0, PT, R4, 0x9, PT ;  /* 0x000000090400780c */ /* 0x000fe20003f04270 */
[----:B------:R-:W-:Y:S01]  /*3ae0*/  IMAD.X R9, R5, 0x1, R7, P5 ;  /* 0x0000000105097824 */ /* 0x000fe200028e0607 */
[----:B------:R-:W-:Y:S01]  /*3af0*/  ISETP.GT.AND P4, PT, R3, RZ, P1 ;  /* 0x000000ff0300720c */ /* 0x000fe20000f84270 */
[-C--:B------:R-:W-:Y:S01]  /*3b00*/  FMUL R33, R33, R19.reuse ;  /* 0x0000001321217220 */ /* 0x080fe20000400000 */
[----:B------:R-:W-:Y:S01]  /*3b10*/  F2FP.BF16.F32.PACK_AB R26, RZ, R26 ;  /* 0x0000001aff1a723e */ /* 0x000fe200000010ff */
[-C--:B------:R-:W-:Y:S01]  /*3b20*/  FMUL R34, R34, R19.reuse ;  /* 0x0000001322227220 */ /* 0x080fe20000400000 */
[----:B------:R-:W-:Y:S01]  /*3b30*/  ISETP.GT.AND P5, PT, R3, RZ, P0 ;  /* 0x000000ff0300720c */ /* 0x000fe200007a4270 */
[----:B------:R-:W-:Y:S01]  /*3b40*/  FMUL R35, R35, R19 ;  /* 0x0000001323237220 */ /* 0x000fe20000400000 */
[----:B------:R-:W-:Y:S01]  /*3b50*/  F2FP.BF16.F32.PACK_AB R27, RZ, R27 ;  /* 0x0000001bff1b723e */ /* 0x000fe200000010ff */
[----:B------:R-:W-:Y:S01]  /*3b60*/  @P2 STG.E.U16 desc[UR36][R8.64], R26 ;  /* 0x0000001a08002986 */ /* 0x000fe2000c101524 */
[----:B------:R-:W-:Y:S01]  /*3b70*/  F2FP.BF16.F32.PACK_AB R28, RZ, R28 ;  /* 0x0000001cff1c723e */ /* 0x000fe200000010ff */
[-C--:B------:R-:W-:Y:S01]  /*3b80*/  FMUL R36, R36, R19.reuse ;  /* 0x0000001324247220 */ /* 0x080fe20000400000 */
[----:B------:R-:W-:Y:S01]  /*3b90*/  ISETP.GT.AND P2, PT, R3, 0x8, P1 ;  /* 0x000000080300780c */ /* 0x000fe20000f44270 */
[----:B------:R-:W-:Y:S01]  /*3ba0*/  @P3 STG.E.U16 desc[UR36][R8.64+0x2], R27 ;  /* 0x0000021b08003986 */ /* 0x000fe2000c101524 */
[----:B------:R-:W-:Y:S01]  /*3bb0*/  ISETP.GT.AND P1, PT, R4, 0x10, PT ;  /* 0x000000100400780c */ /* 0x000fe20003f24270 */
[----:B------:R-:W-:Y:S01]  /*3bc0*/  FMUL R37, R37, R19 ;  /* 0x0000001325257220 */ /* 0x000fe20000400000 */
[----:B------:R-:W-:Y:S01]  /*3bd0*/  F2FP.BF16.F32.PACK_AB R29, RZ, R29 ;  /* 0x0000001dff1d723e */ /* 0x000fe200000010ff */
[----:B------:R-:W-:Y:S01]  /*3be0*/  @P4 STG.E.U16 desc[UR36][R6.64+0x10], R28 ;  /* 0x0000101c06004986 */ /* 0x000fe2000c101524 */
[C---:B------:R-:W-:Y:S01]  /*3bf0*/  ISETP.GT.AND P3, PT, R3.reuse, 0x8, P0 ;  /* 0x000000080300780c */ /* 0x040fe20000764270 */
[-C--:B------:R-:W-:Y:S01]  /*3c00*/  FMUL R38, R38, R19.reuse ;  /* 0x0000001326267220 */ /* 0x080fe20000400000 */
[----:B------:R-:W-:Y:S01]  /*3c10*/  ISETP.GT.AND P0, PT, R4, 0x11, PT ;  /* 0x000000110400780c */ /* 0x000fe20003f04270 */
[----:B------:R-:W-:Y:S01]  /*3c20*/  @P5 STG.E.U16 desc[UR36][R6.64+0x12], R29 ;  /* 0x0000121d06005986 */ /* 0x000fe2000c101524 */
        /* <DEDUP_REMOVED lines=42> */
[----:B------:R-:W-:Y:S01]  /*3ed0*/  ISETP.GT.AND P5, PT, R3, RZ, P0 ;  /* 0x000000ff0300720c */ /* 0x000fe200007a4270 */
[-C--:B------:R-:W-:Y:S01]  /*3ee0*/  FMUL R52, R52, R19.reuse ;  /* 0x0000001334347220 */ /* 0x080fe20000400000 */
[----:B------:R-:W-:Y:S01]  /*3ef0*/  F2FP.BF16.F32.PACK_AB R38, RZ, R38 ;  /* 0x00000026ff26723e */ /* 0x000fe200000010ff */
[----:B------:R-:W-:Y:S01]  /*3f00*/  FMUL R53, R53, R19 ;  /* 0x0000001335357220 */ /* 0x000fe20000400000 */
[----:B------:R-:W-:Y:S01]  /*3f10*/  F2FP.BF16.F32.PACK_AB R39, RZ, R39 ;  /* 0x00000027ff27723e */ /* 0x000fe200000010ff */
[----:B------:R-:W-:Y:S01]  /*3f20*/  FMUL R54, R54, R19 ;  /* 0x0000001336367220 */ /* 0x000fe20000400000 */
[----:B------:R-:W-:Y:S01]  /*3f30*/  F2FP.BF16.F32.PACK_AB R40, RZ, R40 ;  /* 0x00000028ff28723e */ /* 0x000fe200000010ff */
[----:B------:R-:W-:Y:S01]  /*3f40*/  @P2 STG.E.U16 desc[UR36][R8.64+0x30], R38 ;  /* 0x0000302608002986 */ /* 0x000fe2000c101524 */
[----:B------:R-:W-:Y:S01]  /*3f50*/  F2FP.BF16.F32.PACK_AB R41, RZ, R41 ;  /* 0x00000029ff29723e */ /* 0x000fe200000010ff */
[----:B------:R-:W-:Y:S01]  /*3f60*/  FMUL R55, R55, R19 ;  /* 0x0000001337377220 */ /* 0x000fe20000400000 */
[C---:B------:R-:W-:Y:S01]  /*3f70*/  ISETP.GT.AND P1, PT, R3.reuse, 0x8, P1 ;  /* 0x000000080300780c */ /* 0x040fe20000f24270 */
[----:B------:R-:W-:Y:S01]  /*3f80*/  @P3 STG.E.U16 desc[UR36][R8.64+0x32], R39 ;  /* 0x0000322708003986 */ /* 0x000fe2000c101524 */
[----:B------:R-:W-:-:S02]  /*3f90*/  ISETP.GT.AND P2, PT, R3, 0x8, P0 ;  /* 0x000000080300780c */ /* 0x000fc40000744270 */
[C---:B------:R-:W-:Y:S01]  /*3fa0*/  ISETP.GT.AND P0, PT, R4.reuse, 0x29, PT ;  /* 0x000000290400780c */ /* 0x040fe20003f04270 */
[----:B------:R-:W-:Y:S01]  /*3fb0*/  @P4 STG.E.U16 desc[UR36][R6.64+0x40], R40 ;  /* 0x0000402806004986 */ /* 0x000fe2000c101524 */
[----:B------:R-:W-:Y:S02]  /*3fc0*/  ISETP.GT.AND P4, PT, R4, 0x28, PT ;  /* 0x000000280400780c */ /* 0x000fe40003f84270 */
[----:B------:R-:W-:Y:S01]  /*3fd0*/  F2FP.BF16.F32.PACK_AB R42, RZ, R42 ;  /* 0x0000002aff2a723e */ /* 0x000fe200000010ff */
[----:B------:R-:W-:Y:S01]  /*3fe0*/  @P5 STG.E.U16 desc[UR36][R6.64+0x42], R41 ;  /* 0x0000422906005986 */ /* 0x000fe2000c101524 */
[C---:B------:R-:W-:Y:S02]  /*3ff0*/  ISETP.GT.AND P5, PT, R3.reuse, RZ, P4 ;  /* 0x000000ff0300720c */ /* 0x040fe400027a4270 */
[----:B------:R-:W-:Y:S01]  /*4000*/  ISETP.GT.AND P3, PT, R3, RZ, P0 ;  /* 0x000000ff0300720c */ /* 0x000fe20000764270 */
[----:B------:R-:W-:Y:S01]  /*4010*/  @P1 STG.E.U16 desc[UR36][R8.64+0x40], R42 ;  /* 0x0000402a08001986 */ /* 0x000fe2000c101524 */
[----:B------:R-:W-:-:S02]  /*4020*/  F2FP.BF16.F32.PACK_AB R43, RZ, R43 ;  /* 0x0000002bff2b723e */ /* 0x000fc400000010ff */
[----:B------:R-:W-:Y:S02]  /*4030*/  F2FP.BF16.F32.PACK_AB R44, RZ, R44 ;  /* 0x0000002cff2c723e */ /* 0x000fe400000010ff */
[C---:B------:R-:W-:Y:S01]  /*4040*/  ISETP.GT.AND P4, PT, R3.reuse, 0x8, P4 ;  /* 0x000000080300780c */ /* 0x040fe20002784270 */
[----:B------:R-:W-:Y:S01]  /*4050*/  @P2 STG.E.U16 desc[UR36][R8.64+0x42], R43 ;  /* 0x0000422b08002986 */ /* 0x000fe2000c101524 */
[----:B------:R-:W-:Y:S02]  /*4060*/  F2FP.BF16.F32.PACK_AB R45, RZ, R45 ;  /* 0x0000002dff2d723e */ /* 0x000fe400000010ff */
[C---:B------:R-:W-:Y:S01]  /*4070*/  ISETP.GT.AND P2, PT, R4.reuse, 0x31, PT ;  /* 0x000000310400780c */ /* 0x040fe20003f44270 */
[----:B------:R-:W-:Y:S01]  /*4080*/  @P5 STG.E.U16 desc[UR36][R6.64+0x50], R44 ;  /* 0x0000502c06005986 */ /* 0x000fe2000c101524 */
[----:B------:R-:W-:Y:S02]  /*4090*/  ISETP.GT.AND P5, PT, R3, 0x8, P0 ;  /* 0x000000080300780c */ /* 0x000fe400007a4270 */
[C---:B------:R-:W-:Y:S01]  /*40a0*/  ISETP.GT.AND P1, PT, R4.reuse, 0x38, PT ;  /* 0x000000380400780c */ /* 0x040fe20003f24270 */
[----:B------:R-:W-:Y:S01]  /*40b0*/  @P3 STG.E.U16 desc[UR36][R6.64+0x52], R45 ;  /* 0x0000522d06003986 */ /* 0x000fe2000c101524 */
[----:B------:R-:W-:-:S02]  /*40c0*/  ISETP.GT.AND P3, PT, R4, 0x30, PT ;  /* 0x000000300400780c */ /* 0x000fc40003f64270 */
[----:B------:R-:W-:Y:S01]  /*40d0*/  ISETP.GT.AND P0, PT, R4, 0x39, PT ;  /* 0x000000390400780c */ /* 0x000fe20003f04270 */
[----:B------:R-:W-:Y:S01]  /*40e0*/  @P4 IMAD.MOV.U32 R4, RZ, RZ, R8 ;  /* 0x000000ffff044224 */ /* 0x000fe200078e0008 */
[----:B------:R-:W-:Y:S01]  /*40f0*/  F2FP.BF16.F32.PACK_AB R46, RZ, R46 ;  /* 0x0000002eff2e723e */ /* 0x000fe200000010ff */
[----:B------:R-:W-:Y:S01]  /*4100*/  @P4 IMAD.MOV.U32 R5, RZ, RZ, R9 ;  /* 0x000000ffff054224 */ /* 0x000fe200078e0009 */
[----:B------:R-:W-:Y:S02]  /*4110*/  F2FP.BF16.F32.PACK_AB R47, RZ, R47 ;  /* 0x0000002fff2f723e */ /* 0x000fe400000010ff */
[----:B------:R-:W-:Y:S02]  /*4120*/  F2FP.BF16.F32.PACK_AB R48, RZ, R48 ;  /* 0x00000030ff30723e */ /* 0x000fe400000010ff */
[----:B------:R0:W-:Y:S01]  /*4130*/  @P4 STG.E.U16 desc[UR36][R4.64+0x50], R46 ;  /* 0x0000502e04004986 */ /* 0x0001e2000c101524 */
[----:B------:R-:W-:Y:S02]  /*4140*/  ISETP.GT.AND P4, PT, R3, RZ, P2 ;  /* 0x000000ff0300720c */ /* 0x000fe40001784270 */
[----:B------:R-:W-:-:S02]  /*4150*/  F2FP.BF16.F32.PACK_AB R49, RZ, R49 ;  /* 0x00000031ff31723e */ /* 0x000fc400000010ff */
[----:B------:R-:W-:Y:S02]  /*4160*/  ISETP.GT.AND P2, PT, R3, 0x8, P2 ;  /* 0x000000080300780c */ /* 0x000fe40001744270 */
[----:B------:R-:W-:Y:S02]  /*4170*/  F2FP.BF16.F32.PACK_AB R50, RZ, R50 ;  /* 0x00000032ff32723e */ /* 0x000fe400000010ff */
[----:B------:R-:W-:Y:S02]  /*4180*/  F2FP.BF16.F32.PACK_AB R51, RZ, R51 ;  /* 0x00000033ff33723e */ /* 0x000fe400000010ff */
[----:B------:R-:W-:Y:S01]  /*4190*/  F2FP.BF16.F32.PACK_AB R52, RZ, R52 ;  /* 0x00000034ff34723e */ /* 0x000fe200000010ff */
[----:B0-----:R-:W-:Y:S01]  /*41a0*/  @P5 IMAD.MOV.U32 R4, RZ, RZ, R8 ;  /* 0x000000ffff045224 */ /* 0x001fe200078e0008 */
[----:B------:R-:W-:Y:S01]  /*41b0*/  F2FP.BF16.F32.PACK_AB R53, RZ, R53 ;  /* 0x00000035ff35723e */ /* 0x000fe200000010ff */
[----:B------:R-:W-:Y:S01]  /*41c0*/  @P5 IMAD.MOV.U32 R5, RZ, RZ, R9 ;  /* 0x000000ffff055224 */ /* 0x000fe200078e0009 */
[----:B------:R-:W-:-:S02]  /*41d0*/  F2FP.BF16.F32.PACK_AB R54, RZ, R54 ;  /* 0x00000036ff36723e */ /* 0x000fc400000010ff */
[----:B------:R-:W-:Y:S02]  /*41e0*/  F2FP.BF16.F32.PACK_AB R55, RZ, R55 ;  /* 0x00000037ff37723e */ /* 0x000fe400000010ff */
[----:B------:R0:W-:Y:S01]  /*41f0*/  @P5 STG.E.U16 desc[UR36][R4.64+0x52], R47 ;  /* 0x0000522f04005986 */ /* 0x0001e2000c101524 */
[C---:B------:R-:W-:Y:S02]  /*4200*/  ISETP.GT.AND P5, PT, R3.reuse, RZ, P3 ;  /* 0x000000ff0300720c */ /* 0x040fe40001fa4270 */
[----:B------:R-:W-:-:S11]  /*4210*/  ISETP.GT.AND P3, PT, R3, 0x8, P3 ;  /* 0x000000080300780c */ /* 0x000fd60001f64270 */
[----:B0-----:R-:W-:Y:S02]  /*4220*/  @P5 IMAD.MOV.U32 R4, RZ, RZ, R6 ;  /* 0x000000ffff045224 */ /* 0x001fe400078e0006 */
[----:B------:R-:W-:-:S05]  /*4230*/  @P5 IMAD.MOV.U32 R5, RZ, RZ, R7 ;  /* 0x000000ffff055224 */ /* 0x000fca00078e0007 */
[----:B------:R0:W-:Y:S01]  /*4240*/  @P5 STG.E.U16 desc[UR36][R4.64+0x60], R48 ;  /* 0x0000603004005986 */ /* 0x0001e2000c101524 */
[C---:B------:R-:W-:Y:S02]  /*4250*/  ISETP.GT.AND P5, PT, R3.reuse, RZ, P0 ;  /* 0x000000ff0300720c */ /* 0x040fe400007a4270 */
[----:B------:R-:W-:Y:S01]  /*4260*/  ISETP.GT.AND P0, PT, R3, 0x8, P0 ;  /* 0x000000080300780c */ /* 0x000fe20000704270 */
[----:B0-----:R-:W-:Y:S02]  /*4270*/  @P4 IMAD.MOV.U32 R4, RZ, RZ, R6 ;  /* 0x000000ffff044224 */ /* 0x001fe400078e0006 */
[----:B------:R-:W-:-:S05]  /*4280*/  @P4 IMAD.MOV.U32 R5, RZ, RZ, R7 ;  /* 0x000000ffff054224 */ /* 0x000fca00078e0007 */
[----:B------:R0:W-:Y:S01]  /*4290*/  @P4 STG.E.U16 desc[UR36][R4.64+0x62], R49 ;  /* 0x0000623104004986 */ /* 0x0001e2000c101524 */
[C---:B------:R-:W-:Y:S02]  /*42a0*/  ISETP.GT.AND P4, PT, R3.reuse, RZ, P1 ;  /* 0x000000ff0300720c */ /* 0x040fe40000f84270 */
[----:B------:R-:W-:Y:S01]  /*42b0*/  ISETP.GT.AND P1, PT, R3, 0x8, P1 ;  /* 0x000000080300780c */ /* 0x000fe20000f24270 */
[----:B0-----:R-:W-:Y:S02]  /*42c0*/  @P3 IMAD.MOV.U32 R4, RZ, RZ, R8 ;  /* 0x000000ffff043224 */ /* 0x001fe400078e0008 */
[----:B------:R-:W-:-:S05]  /*42d0*/  @P3 IMAD.MOV.U32 R5, RZ, RZ, R9 ;  /* 0x000000ffff053224 */ /* 0x000fca00078e0009 */
[----:B------:R0:W-:Y:S02]  /*42e0*/  @P3 STG.E.U16 desc[UR36][R4.64+0x60], R50 ;  /* 0x0000603204003986 */ /* 0x0001e4000c101524 */
[----:B0-----:R-:W-:Y:S02]  /*42f0*/  @P2 IMAD.MOV.U32 R4, RZ, RZ, R8 ;  /* 0x000000ffff042224 */ /* 0x001fe400078e0008 */
[----:B------:R-:W-:-:S05]  /*4300*/  @P2 IMAD.MOV.U32 R5, RZ, RZ, R9 ;  /* 0x000000ffff052224 */ /* 0x000fca00078e0009 */
[----:B------:R0:W-:Y:S02]  /*4310*/  @P2 STG.E.U16 desc[UR36][R4.64+0x62], R51 ;  /* 0x0000623304002986 */ /* 0x0001e4000c101524 */
[----:B0-----:R-:W-:Y:S02]  /*4320*/  @P4 IMAD.MOV.U32 R4, RZ, RZ, R6 ;  /* 0x000000ffff044224 */ /* 0x001fe400078e0006 */
[----:B------:R-:W-:-:S05]  /*4330*/  @P4 IMAD.MOV.U32 R5, RZ, RZ, R7 ;  /* 0x000000ffff054224 */ /* 0x000fca00078e0007 */
[----:B------:R0:W-:Y:S04]  /*4340*/  @P4 STG.E.U16 desc[UR36][R4.64+0x70], R52 ;  /* 0x0000703404004986 */ /* 0x0001e8000c101524 */
[----:B------:R1:W-:Y:S01]  /*4350*/  @P5 STG.E.U16 desc[UR36][R6.64+0x72], R53 ;  /* 0x0000723506005986 */ /* 0x0003e2000c101524 */
[----:B0-----:R-:W-:Y:S02]  /*4360*/  @P1 IMAD.MOV.U32 R4, RZ, RZ, R8 ;  /* 0x000000ffff041224 */ /* 0x001fe400078e0008 */
[----:B------:R-:W-:-:S05]  /*4370*/  @P1 IMAD.MOV.U32 R5, RZ, RZ, R9 ;  /* 0x000000ffff051224 */ /* 0x000fca00078e0009 */
[----:B------:R1:W-:Y:S04]  /*4380*/  @P1 STG.E.U16 desc[UR36][R4.64+0x70], R54 ;  /* 0x0000703604001986 */ /* 0x0003e8000c101524 */
[----:B------:R1:W-:Y:S02]  /*4390*/  @P0 STG.E.U16 desc[UR36][R8.64+0x72], R55 ;  /* 0x0000723708000986 */ /* 0x0003e4000c101524 */
.L_x_90:
[----:B------:R-:W-:Y:S05]  /*43a0*/  BSYNC B0 ;  /* 0x0000000000007941 */ /* 0x000fea0003800000 */
.L_x_28:
[----:B------:R-:W-:Y:S01]  /*43b0*/  IADD3 R16, P0, R16, UR38, RZ ;  /* 0x0000002610107c10 */ /* 0x000fe2000ff1e0ff */
[----:B------:R-:W-:Y:S01]  /*43c0*/  ULDC.64 UR4, c[0x0][0x650] ;  /* 0x0001940000047ab9 */ /* 0x000fe20000000a00 */
[----:B------:R-:W-:Y:S01]  /*43d0*/  PRMT R3, RZ, 0x7610, R3 ;  /* 0x00007610ff037816 */ /* 0x000fe20000000003 */
[----:B------:R-:W-:Y:S01]  /*43e0*/  IMAD.MOV.U32 R68, RZ, RZ, -0x1 ;  /* 0xffffffffff447424 */ /* 0x000fe200078e00ff */
[----:B------:R-:W-:Y:S01]  /*43f0*/  IADD3.X R17, R17, UR41, RZ, P0, !PT ;  /* 0x0000002911117c10 */ /* 0x000fe200087fe4ff */
[----:B------:R-:W-:Y:S01]  /*4400*/  IMAD.MOV.U32 R67, RZ, RZ, -0x1 ;  /* 0xffffffffff437424 */ /* 0x000fe200078e00ff */
[----:B------:R-:W-:-:S04]  /*4410*/  ISETP.GE.U32.AND P0, PT, R16, UR4, PT ;  /* 0x0000000410007c0c */ /* 0x000fc8000bf06070 */
[----:B------:R-:W-:-:S13]  /*4420*/  ISETP.GE.U32.AND.EX P0, PT, R17, UR5, PT, P0 ;  /* 0x0000000511007c0c */ /* 0x000fda000bf06100 */
[----:B------:R-:W-:Y:S05]  /*4430*/  @P0 BRA `(.L_x_91) ;  /* 0x00000004004c0947 */ /* 0x000fea0003800000 */
[----:B-12-4-:R-:W1:Y:S01]  /*4440*/  LDC.64 R10, c[0x0][0x628] ;  /* 0x00018a00ff0a7b82 */ /* 0x016e620000000a00 */
[----:B---3--:R-:W2:Y:S01]  /*4450*/  S2R R12, SR_CTAID.X ;  /* 0x00000000000c7919 */ /* 0x008ea20000002500 */
[----:B------:R-:W-:Y:S02]  /*4460*/  IMAD.MOV.U32 R8, RZ, RZ, R16 ;  /* 0x000000ffff087224 */ /* 0x000fe400078e0010 */
[----:B------:R-:W-:Y:S01]  /*4470*/  IMAD.MOV.U32 R9, RZ, RZ, R17 ;  /* 0x000000ffff097224 */ /* 0x000fe200078e0011 */
[----:B------:R-:W3:Y:S03]  /*4480*/  S2R R20, SR_CTAID.Y ;  /* 0x0000000000147919 */ /* 0x000ee60000002600 */
[----:B------:R-:W4:Y:S08]  /*4490*/  LDC R0, c[0x0][0x630] ;  /* 0x00018c00ff007b82 */ /* 0x000f300000000800 */
[----:B------:R-:W0:Y:S01]  /*44a0*/  LDC.64 R14, c[0x0][0x620] ;  /* 0x00018800ff0e7b82 */ /* 0x000e220000000a00 */
[----:B-1----:R-:W-:-:S04]  /*44b0*/  ISETP.NE.U32.AND P0, PT, R10, RZ, PT ;  /* 0x000000ff0a00720c */ /* 0x002fc80003f05070 */
[----:B------:R-:W-:-:S13]  /*44c0*/  ISETP.NE.AND.EX P0, PT, R11, RZ, PT, P0 ;  /* 0x000000ff0b00720c */ /* 0x000fda0003f05300 */
[----:B0-234-:R-:W-:Y:S05]  /*44d0*/  @!P0 BRA `(.L_x_92) ;  /* 0x0000000000288947 */ /* 0x01dfea0003800000 */
        /* <DEDUP_REMOVED lines=10> */
.L_x_92:
[-CC-:B------:R-:W-:Y:S01]  /*4580*/  SHF.R.U64 R67, R8, R0.reuse, R9.reuse ;  /* 0x0000000008437219 */ /* 0x180fe20000001209 */
[----:B------:R-:W0:Y:S01]  /*4590*/  LDC.64 R26, c[0x0][0x640] ;  /* 0x00019000ff1a7b82 */ /* 0x000e220000000a00 */
[----:B------:R-:W-:Y:S01]  /*45a0*/  SHF.R.U32.HI R0, RZ, R0, R9 ;  /* 0x00000000ff007219 */ /* 0x000fe20000011609 */
[----:B------:R-:W-:Y:S01]  /*45b0*/  ULDC UR4, c[0x0][0x150] ;  /* 0x0000540000047ab9 */ /* 0x000fe20000000800 */
[----:B------:R-:W-:Y:S02]  /*45c0*/  IADD3 R3, P0, RZ, -R67, RZ ;  /* 0x80000043ff037210 */ /* 0x000fe40007f1e0ff */
[----:B------:R-:W-:-:S03]  /*45d0*/  I2FP.F32.U32 R7, R12 ;  /* 0x0000000c00077245 */ /* 0x000fc60000201000 */
[----:B------:R-:W1:Y:S01]  /*45e0*/  LDC R6, c[0x0][0x618] ;  /* 0x00018600ff067b82 */ /* 0x000e620000000800 */
[----:B------:R-:W-:Y:S02]  /*45f0*/  IMAD.X R5, RZ, RZ, ~R0, P0 ;  /* 0x000000ffff057224 */ /* 0x000fe400000e0e00 */
[----:B------:R-:W-:Y:S01]  /*4600*/  FMUL R7, R7, UR4 ;  /* 0x0000000407077c20 */ /* 0x000fe20008400000 */
[----:B------:R-:W-:Y:S01]  /*4610*/  ULDC UR4, c[0x0][0x154] ;  /* 0x0000550000047ab9 */ /* 0x000fe20000000800 */
[-C--:B------:R-:W-:Y:S02]  /*4620*/  IMAD R0, R5, R14.reuse, RZ ;  /* 0x0000000e05007224 */ /* 0x080fe400078e02ff */
[C---:B------:R-:W-:Y:S01]  /*4630*/  IMAD.WIDE.U32 R4, R3.reuse, R14, R16 ;  /* 0x0000000e03047225 */ /* 0x040fe200078e0010 */
[----:B------:R-:W2:Y:S01]  /*4640*/  LDC R8, c[0x0][0x608] ;  /* 0x00018200ff087b82 */ /* 0x000ea20000000800 */
[----:B------:R-:W3:Y:S02]  /*4650*/  F2I.U32.TRUNC.NTZ R7, R7 ;  /* 0x0000000700077305 */ /* 0x000ee4000020f000 */
[----:B------:R-:W-:Y:S01]  /*4660*/  IMAD R3, R3, R15, R0 ;  /* 0x0000000f03037224 */ /* 0x000fe200078e0200 */
[----:B------:R-:W-:-:S03]  /*4670*/  I2FP.F32.U32 R0, R20 ;  /* 0x0000001400007245 */ /* 0x000fc60000201000 */
[----:B------:R-:W-:Y:S01]  /*4680*/  IMAD.IADD R3, R5, 0x1, R3 ;  /* 0x0000000105037824 */ /* 0x000fe200078e0203 */
[----:B------:R-:W4:Y:S01]  /*4690*/  LDC R11, c[0x0][0x658] ;  /* 0x00019600ff0b7b82 */ /* 0x000f220000000800 */
[----:B0-----:R-:W-:-:S04]  /*46a0*/  ISETP.NE.U32.AND P0, PT, R26, RZ, PT ;  /* 0x000000ff1a00720c */ /* 0x001fc80003f05070 */
[----:B------:R-:W-:-:S03]  /*46b0*/  ISETP.NE.AND.EX P0, PT, R27, RZ, PT, P0 ;  /* 0x000000ff1b00720c */ /* 0x000fc60003f05300 */
[----:B------:R-:W0:Y:S01]  /*46c0*/  LDC R9, c[0x0][0x144] ;  /* 0x00005100ff097b82 */ /* 0x000e220000000800 */
[-C--:B-1----:R-:W-:Y:S01]  /*46d0*/  SHF.R.U64 R10, R4, R6.reuse, R3 ;  /* 0x00000006040a7219 */ /* 0x082fe20000001203 */
[----:B---3--:R-:W-:Y:S01]  /*46e0*/  IMAD.MOV R7, RZ, RZ, -R7 ;  /* 0x000000ffff077224 */ /* 0x008fe200078e0a07 */
[----:B------:R-:W-:Y:S01]  /*46f0*/  SHF.R.U32.HI R3, RZ, R6, R3 ;  /* 0x00000006ff037219 */ /* 0x000fe20000011603 */
[----:B------:R-:W-:-:S04]  /*4700*/  FMUL R6, R0, UR4 ;  /* 0x0000000400067c20 */ /* 0x000fc80008400000 */
[----:B------:R-:W1:Y:S01]  /*4710*/  LDC R21, c[0x0][0x148] ;  /* 0x00005200ff157b82 */ /* 0x000e620000000800 */
[----:B------:R3:W0:Y:S01]  /*4720*/  F2I.U32.TRUNC.NTZ R14, R6 ;  /* 0x00000006000e7305 */ /* 0x000622000020f000 */
[-CC-:B--2---:R-:W-:Y:S02]  /*4730*/  SHF.R.U64 R13, R10, R8.reuse, R3.reuse ;  /* 0x000000080a0d7219 */ /* 0x184fe40000001203 */
[----:B------:R-:W-:-:S04]  /*4740*/  SHF.R.U32.HI R0, RZ, R8, R3 ;  /* 0x00000008ff007219 */ /* 0x000fc80000011603 */
[----:B-----5:R-:W2:Y:S01]  /*4750*/  LDC R24, c[0x0][0x648] ;  /* 0x00019200ff187b82 */ /* 0x020ea20000000800 */
[-CC-:B----4-:R-:W-:Y:S02]  /*4760*/  SHF.R.U64 R15, R13, R11.reuse, R0.reuse ;  /* 0x0000000b0d0f7219 */ /* 0x190fe40000001200 */
[----:B------:R-:W-:-:S03]  /*4770*/  SHF.R.U32.HI R5, RZ, R11, R0 ;  /* 0x0000000bff057219 */ /* 0x000fc60000011600 */
[----:B------:R-:W-:Y:S02]  /*4780*/  IMAD.MOV.U32 R4, RZ, RZ, R15 ;  /* 0x000000ffff047224 */ /* 0x000fe400078e000f */
[----:B------:R-:W4:Y:S01]  /*4790*/  LDC R28, c[0x0][0x638] ;  /* 0x00018e00ff1c7b82 */ /* 0x000f220000000800 */
[----:B0-----:R-:W-:-:S07]  /*47a0*/  IMAD R25, R9, R7, R12 ;  /* 0x0000000709197224 */ /* 0x001fce00078e020c */
[----:B------:R-:W0:Y:S08]  /*47b0*/  LDC R29, c[0x0][0x610] ;  /* 0x00018400ff1d7b82 */ /* 0x000e300000000800 */
[----:B------:R-:W0:Y:S01]  /*47c0*/  LDC R30, c[0x0][0x600] ;  /* 0x00018000ff1e7b82 */ /* 0x000e220000000800 */
[----:B-123--:R-:W-:Y:S05]  /*47d0*/  @!P0 BRA `(.L_x_93) ;  /* 0x0000000000288947 */ /* 0x00efea0003800000 */
        /* <DEDUP_REMOVED lines=10> */
.L_x_93:
[----:B------:R-:W-:Y:S01]  /*4880*/  ISETP.NE.AND P0, PT, R2, 0x1, PT ;  /* 0x000000010200780c */ /* 0x000fe20003f05270 */
[----:B------:R-:W-:Y:S01]  /*4890*/  IMAD.MOV R14, RZ, RZ, -R14 ;  /* 0x000000ffff0e7224 */ /* 0x000fe200078e0a0e */
[----:B------:R-:W-:Y:S02]  /*48a0*/  SHF.R.U64 R3, R4, R24, R5 ;  /* 0x0000001804037219 */ /* 0x000fe40000001205 */
[----:B------:R-:W-:Y:S02]  /*48b0*/  LOP3.LUT R0, R13, R64, RZ, 0xc0, !PT ;  /* 0x000000400d007212 */ /* 0x000fe400078ec0ff */
[----:B------:R-:W-:Y:S01]  /*48c0*/  LOP3.LUT R10, R10, R63, RZ, 0xc0, !PT ;  /* 0x0000003f0a0a7212 */ /* 0x000fe200078ec0ff */
[----:B------:R-:W-:Y:S02]  /*48d0*/  IMAD.MOV R4, RZ, RZ, -R3 ;  /* 0x000000ffff047224 */ /* 0x000fe400078e0a03 */
[----:B------:R-:W-:Y:S02]  /*48e0*/  IMAD R0, R59, R3, R0 ;  /* 0x000000033b007224 */ /* 0x000fe400078e0200 */
[----:B----4-:R-:W-:-:S02]  /*48f0*/  IMAD R3, R4, R28, R15 ;  /* 0x0000001c04037224 */ /* 0x010fc400078e020f */
[----:B------:R-:W-:Y:S02]  /*4900*/  @P0 IMAD R25, R21, R14, R20 ;  /* 0x0000000e15190224 */ /* 0x000fe400078e0214 */
[----:B0-----:R-:W-:Y:S02]  /*4910*/  IMAD R5, R3, R30, R10 ;  /* 0x0000001e03057224 */ /* 0x001fe400078e020a */
[----:B------:R-:W-:Y:S02]  /*4920*/  IMAD R0, R0, R29, R25 ;  /* 0x0000001d00007224 */ /* 0x000fe400078e0219 */
[----:B------:R-:W-:-:S03]  /*4930*/  IMAD.MOV.U32 R4, RZ, RZ, 0x1 ;  /* 0x00000001ff047424 */ /* 0x000fc600078e00ff */
[----:B------:R-:W-:Y:S02]  /*4940*/  SEL R68, R5, R0, !P0 ;  /* 0x0000000005447207 */ /* 0x000fe40004000000 */
[----:B------:R-:W-:Y:S02]  /*4950*/  PRMT R3, R4, 0x7610, R3 ;  /* 0x0000761004037816 */ /* 0x000fe40000000003 */
[----:B------:R-:W-:-:S07]  /*4960*/  SEL R0, R0, R5, !P0 ;  /* 0x0000000500007207 */ /* 0x000fce0004000000 */
.L_x_91:
[----:B------:R-:W-:Y:S01]  /*4970*/  UIADD3 UR42, UR43, UR42, URZ ;  /* 0x0000002a2b2a7290 */ /* 0x000fe2000fffe03f */
[----:B------:R-:W-:Y:S01]  /*4980*/  LOP3.LUT P0, RZ, R3, 0xff, RZ, 0xc0, !PT ;  /* 0x000000ff03ff7812 */ /* 0x000fe2000780c0ff */
[----:B------:R-:W-:Y:S02]  /*4990*/  IMAD.MOV.U32 R69, RZ, RZ, R0 ;  /* 0x000000ffff457224 */ /* 0x000fe400078e0000 */
[----:B------:R-:W-:Y:S02]  /*49a0*/  USHF.R.U32.HI UR4, URZ, 0x2, UR42 ;  /* 0x000000023f047899 */ /* 0x000fe4000801162a */
[----:B------:R-:W-:Y:S02]  /*49b0*/  UISETP.GT.U32.AND UP1, UPT, UR42, 0x3, UPT ;  /* 0x000000032a00788c */ /* 0x000fe4000bf24070 */
[----:B------:R-:W-:Y:S02]  /*49c0*/  ULOP3.LUT UR4, UR4, 0x1, URZ, 0xc0, !UPT ;  /* 0x0000000104047892 */ /* 0x000fe4000f8ec03f */
[----:B------:R-:W-:-:S02]  /*49d0*/  UISETP.LT.U32.AND UP1, UPT, UR43, 0x4, UP1 ;  /* 0x000000042b00788c */ /* 0x000fc40008f21070 */
[----:B------:R-:W-:Y:S02]  /*49e0*/  UISETP.NE.U32.AND UP0, UPT, UR4, 0x1, UPT ;  /* 0x000000010400788c */ /* 0x000fe4000bf05070 */
[----:B------:R-:W-:Y:S02]  /*49f0*/  USEL UR5, URZ, 0x1, !UP1 ;  /* 0x000000013f057887 */ /* 0x000fe4000c800000 */
[----:B------:R-:W-:Y:S02]  /*4a00*/  UISETP.GT.U32.AND UP0, UPT, UR43, 0x3, !UP0 ;  /* 0x000000032b00788c */ /* 0x000fe4000c704070 */
[----:B------:R-:W-:Y:S02]  /*4a10*/  ULOP3.LUT UR42, UR42, 0x3, URZ, 0xc0, !UPT ;  /* 0x000000032a2a7892 */ /* 0x000fe4000f8ec03f */
[----:B------:R-:W-:-:S04]  /*4a20*/  USEL UR4, URZ, 0x1, !UP0 ;  /* 0x000000013f047887 */ /* 0x000fc8000c000000 */
[----:B------:R-:W-:Y:S01]  /*4a30*/  ULOP3.LUT UR40, UR4, UR40, UR5, 0x96, !UPT ;  /* 0x0000002804287292 */ /* 0x000fe2000f8e9605 */
[----:B------:R-:W-:Y:S11]  /*4a40*/  @P0 BRA `(.L_x_94) ;  /* 0xffffffc400dc0947 */ /* 0x000ff6000383ffff */
[----:B------:R-:W-:Y:S05]  /*4a50*/  EXIT ;  /* 0x000000000000794d */ /* 0x000fea0003800000 */
.L_x_3:
        /* <DEDUP_REMOVED lines=26> */
.L_x_96:
[--C-:B------:R-:W-:Y:S01]  /*4c00*/  SHF.R.U64 R14, R12, R20, R13.reuse ;  /* 0x000000140c0e7219 */ /* 0x100fe2000000120d */
[----:B------:R-:W0:Y:S01]  /*4c10*/  LDC R24, c[0x0][0x618] ;  /* 0x00018600ff187b82 */ /* 0x000e220000000800 */
[----:B------:R-:W-:Y:S01]  /*4c20*/  I2FP.F32.U32 R8, R6 ;  /* 0x0000000600087245 */ /* 0x000fe20000201000 */
[----:B------:R-:W-:Y:S01]  /*4c30*/  ULDC UR4, c[0x0][0x150] ;  /* 0x0000540000047ab9 */ /* 0x000fe20000000800 */
[----:B------:R-:W-:Y:S02]  /*4c40*/  SHF.R.U32.HI R7, RZ, R20, R13 ;  /* 0x00000014ff077219 */ /* 0x000fe4000001160d */
[----:B------:R-:W-:Y:S01]  /*4c50*/  IADD3 R11, P0, RZ, -R14, RZ ;  /* 0x8000000eff0b7210 */ /* 0x000fe20007f1e0ff */
[----:B------:R-:W-:Y:S01]  /*4c60*/  FMUL R13, R8, UR4 ;  /* 0x00000004080d7c20 */ /* 0x000fe20008400000 */
[----:B------:R-:W-:Y:S01]  /*4c70*/  ULDC UR4, c[0x0][0x154] ;  /* 0x0000550000047ab9 */ /* 0x000fe20000000800 */
[----:B------:R-:W1:Y:S02]  /*4c80*/  LDC.64 R26, c[0x0][0x640] ;  /* 0x00019000ff1a7b82 */ /* 0x000e640000000a00 */
[----:B------:R-:W-:-:S02]  /*4c90*/  IMAD.X R7, RZ, RZ, ~R7, P0 ;  /* 0x000000ffff077224 */ /* 0x000fc400000e0e07 */
[----:B------:R-:W2:Y:S01]  /*4ca0*/  F2I.U32.TRUNC.NTZ R13, R13 ;  /* 0x0000000d000d7305 */ /* 0x000ea2000020f000 */
[----:B------:R-:W-:-:S03]  /*4cb0*/  IMAD.WIDE.U32 R8, R11, R22, R16 ;  /* 0x000000160b087225 */ /* 0x000fc600078e0010 */
[----:B------:R-:W3:Y:S01]  /*4cc0*/  LDC R15, c[0x0][0x144] ;  /* 0x00005100ff0f7b82 */ /* 0x000ee20000000800 */
[----:B------:R-:W-:-:S04]  /*4cd0*/  IMAD R10, R7, R22, RZ ;  /* 0x00000016070a7224 */ /* 0x000fc800078e02ff */
[----:B------:R-:W-:Y:S02]  /*4ce0*/  IMAD R7, R11, R23, R10 ;  /* 0x000000170b077224 */ /* 0x000fe400078e020a */
[----:B------:R-:W-:Y:S01]  /*4cf0*/  IMAD.MOV.U32 R10, RZ, RZ, -0x1 ;  /* 0xffffffffff0a7424 */ /* 0x000fe200078e00ff */
[----:B------:R-:W4:Y:S01]  /*4d00*/  LDC R20, c[0x0][0x608] ;  /* 0x00018200ff147b82 */ /* 0x000f220000000800 */
[----:B------:R-:W-:Y:S01]  /*4d10*/  IMAD.IADD R7, R9, 0x1, R7 ;  /* 0x0000000109077824 */ /* 0x000fe200078e0207 */
[----:B------:R-:W-:-:S04]  /*4d20*/  I2FP.F32.U32 R9, R3 ;  /* 0x0000000300097245 */ /* 0x000fc80000201000 */
[-C--:B0-----:R-:W-:Y:S01]  /*4d30*/  SHF.R.U64 R12, R8, R24.reuse, R7 ;  /* 0x00000018080c7219 */ /* 0x081fe20000001207 */
[----:B--2---:R-:W-:Y:S01]  /*4d40*/  IMAD.MOV R8, RZ, RZ, -R13 ;  /* 0x000000ffff087224 */ /* 0x004fe200078e0a0d */
[----:B------:R-:W0:Y:S01]  /*4d50*/  LDC R11, c[0x0][0x658] ;  /* 0x00019600ff0b7b82 */ /* 0x000e220000000800 */
[----:B-1----:R-:W-:Y:S01]  /*4d60*/  ISETP.NE.U32.AND P0, PT, R26, RZ, PT ;  /* 0x000000ff1a00720c */ /* 0x002fe20003f05070 */
[----:B------:R-:W-:Y:S01]  /*4d70*/  FMUL R9, R9, UR4 ;  /* 0x0000000409097c20 */ /* 0x000fe20008400000 */
[----:B------:R-:W-:Y:S02]  /*4d80*/  SHF.R.U32.HI R7, RZ, R24, R7 ;  /* 0x00000018ff077219 */ /* 0x000fe40000011607 */
[----:B------:R-:W-:-:S03]  /*4d90*/  ISETP.NE.AND.EX P0, PT, R27, RZ, PT, P0 ;  /* 0x000000ff1b00720c */ /* 0x000fc60003f05300 */
[----:B------:R-:W1:Y:S01]  /*4da0*/  LDC R22, c[0x0][0x148] ;  /* 0x00005200ff167b82 */ /* 0x000e620000000800 */
[----:B---3--:R-:W-:Y:S02]  /*4db0*/  IMAD R23, R15, R8, R6 ;  /* 0x000000080f177224 */ /* 0x008fe400078e0206 */
[----:B------:R-:W-:-:S05]  /*4dc0*/  IMAD.MOV.U32 R8, RZ, RZ, 0x1 ;  /* 0x00000001ff087424 */ /* 0x000fca00078e00ff */
[----:B------:R-:W2:Y:S01]  /*4dd0*/  LDC R21, c[0x0][0x600] ;  /* 0x00018000ff157b82 */ /* 0x000ea20000000800 */
[-CC-:B----4-:R-:W-:Y:S02]  /*4de0*/  SHF.R.U64 R15, R12, R20.reuse, R7.reuse ;  /* 0x000000140c0f7219 */ /* 0x190fe40000001207 */
[----:B------:R-:W-:Y:S02]  /*4df0*/  SHF.R.U32.HI R6, RZ, R20, R7 ;  /* 0x00000014ff067219 */ /* 0x000fe40000011607 */
[----:B------:R3:W4:Y:S03]  /*4e00*/  F2I.U32.TRUNC.NTZ R20, R9 ;  /* 0x0000000900147305 */ /* 0x000726000020f000 */
[----:B------:R-:W1:Y:S01]  /*4e10*/  LDC R25, c[0x0][0x648] ;  /* 0x00019200ff197b82 */ /* 0x000e620000000800 */
[-C--:B0-----:R-:W-:Y:S02]  /*4e20*/  SHF.R.U64 R19, R15, R11.reuse, R6 ;  /* 0x0000000b0f137219 */ /* 0x081fe40000001206 */
[----:B------:R-:W-:-:S02]  /*4e30*/  SHF.L.U32 R10, R10, R11, RZ ;  /* 0x0000000b0a0a7219 */ /* 0x000fc400000006ff */
[-C--:B------:R-:W-:Y:S01]  /*4e40*/  SHF.R.U32.HI R7, RZ, R11.reuse, R6 ;  /* 0x0000000bff077219 */ /* 0x080fe20000011606 */
[----:B------:R-:W-:Y:S01]  /*4e50*/  IMAD.MOV.U32 R6, RZ, RZ, R19 ;  /* 0x000000ffff067224 */ /* 0x000fe200078e0013 */
[----:B------:R-:W-:Y:S01]  /*4e60*/  SHF.L.U32 R24, R8, R11, RZ ;  /* 0x0000000b08187219 */ /* 0x000fe200000006ff */
[----:B------:R-:W0:Y:S01]  /*4e70*/  LDC R28, c[0x0][0x638] ;  /* 0x00018e00ff1c7b82 */ /* 0x000e220000000800 */
[----:B------:R-:W-:-:S07]  /*4e80*/  LOP3.LUT R30, RZ, R10, RZ, 0x33, !PT ;  /* 0x0000000aff1e7212 */ /* 0x000fce00078e33ff */
[----:B------:R-:W0:Y:S01]  /*4e90*/  LDC R29, c[0x0][0x610] ;  /* 0x00018400ff1d7b82 */ /* 0x000e220000000800 */
[----:B---34-:R-:W-:Y:S05]  /*4ea0*/  @!P0 BRA `(.L_x_97) ;  /* 0x0000000000288947 */ /* 0x018fea0003800000 */
[----:B------:R-:W3:Y:S02]  /*4eb0*/  LDC R6, c[0x0][0x64c] ;  /* 0x00019300ff067b82 */ /* 0x000ee40000000800 */
[----:B---3--:R-:W-:-:S05]  /*4ec0*/  IADD3 R11, P0, R19, R6, RZ ;  /* 0x00000006130b7210 */ /* 0x008fca0007f1e0ff */
        /* <DEDUP_REMOVED lines=8> */
.L_x_97:
[----:B------:R-:W-:Y:S01]  /*4f50*/  ISETP.NE.AND P0, PT, R2, 0x1, PT ;  /* 0x000000010200780c */ /* 0x000fe20003f05270 */
[----:B--2---:R-:W-:Y:S01]  /*4f60*/  VIADD R9, R21, 0xffffffff ;  /* 0xffffffff15097836 */ /* 0x004fe20000000000 */
[----:B-1----:R-:W-:Y:S01]  /*4f70*/  SHF.R.U64 R7, R6, R25, R7 ;  /* 0x0000001906077219 */ /* 0x002fe20000001207 */
[----:B------:R-:W-:Y:S01]  /*4f80*/  IMAD.MOV R20, RZ, RZ, -R20 ;  /* 0x000000ffff147224 */ /* 0x000fe200078e0a14 */
[----:B------:R-:W-:Y:S02]  /*4f90*/  LOP3.LUT R6, R15, R30, RZ, 0xc0, !PT ;  /* 0x0000001e0f067212 */ /* 0x000fe400078ec0ff */
[----:B------:R-:W-:Y:S01]  /*4fa0*/  LOP3.LUT R12, R12, R9, RZ, 0xc0, !PT ;  /* 0x000000090c0c7212 */ /* 0x000fe200078ec0ff */
[----:B------:R-:W-:Y:S02]  /*4fb0*/  IMAD.MOV R8, RZ, RZ, -R7 ;  /* 0x000000ffff087224 */ /* 0x000fe400078e0a07 */
[----:B------:R-:W-:Y:S02]  /*4fc0*/  IMAD R6, R24, R7, R6 ;  /* 0x0000000718067224 */ /* 0x000fe400078e0206 */
[----:B------:R-:W-:-:S02]  /*4fd0*/  IMAD.MOV.U32 R9, RZ, RZ, 0x1 ;  /* 0x00000001ff097424 */ /* 0x000fc400078e00ff */
[----:B------:R-:W-:Y:S02]  /*4fe0*/  @P0 IMAD R23, R22, R20, R3 ;  /* 0x0000001416170224 */ /* 0x000fe400078e0203 */
[----:B0-----:R-:W-:Y:S02]  /*4ff0*/  IMAD R3, R8, R28, R19 ;  /* 0x0000001c08037224 */ /* 0x001fe400078e0213 */
[----:B------:R-:W-:Y:S02]  /*5000*/  IMAD R13, R6, R29, R23 ;  /* 0x0000001d060d7224 */ /* 0x000fe400078e0217 */
[----:B------:R-:W-:Y:S02]  /*5010*/  IMAD R6, R3, R21, R12 ;  /* 0x0000001503067224 */ /* 0x000fe400078e020c */
[----:B------:R-:W-:-:S03]  /*5020*/  IMAD.MOV.U32 R8, RZ, RZ, R14 ;  /* 0x000000ffff087224 */ /* 0x000fc600078e000e */
[----:B------:R-:W-:Y:S02]  /*5030*/  SEL R20, R6, R13, !P0 ;  /* 0x0000000d06147207 */ /* 0x000fe40004000000 */
[----:B------:R-:W-:-:S07]  /*5040*/  SEL R13, R13, R6, !P0 ;  /* 0x000000060d0d7207 */ /* 0x000fce0004000000 */
.L_x_95:
[----:B------:R-:W-:-:S08]  /*5050*/  NOP ;  /* 0x0000000000007918 */ /* 0x000fd00000000000 */
[----:B------:R-:W0:-:S00]  /*5060*/  USETMAXREG.DEALLOC.CTAPOOL 0x28 ;  /* 0x00000028000079c8 */ /* 0x000e0000080e0500 */
[----:B0-----:R-:W-:-:S13]  /*5070*/  ISETP.NE.AND P0, PT, R0, RZ, PT ;  /* 0x000000ff0000720c */ /* 0x001fda0003f05270 */
[----:B------:R-:W-:Y:S05]  /*5080*/  @P0 EXIT ;  /* 0x000000000000094d */ /* 0x000fea0003800000 */
[----:B------:R-:W-:Y:S01]  /*5090*/  LOP3.LUT P0, RZ, R9, 0xff, RZ, 0xc0, !PT ;  /* 0x000000ff09ff7812 */ /* 0x000fe2000780c0ff */
[----:B------:R-:W-:Y:S02]  /*50a0*/  IMAD.MOV.U32 R0, RZ, RZ, 0x1 ;  /* 0x00000001ff007424 */ /* 0x000fe400078e00ff */
[----:B------:R-:W-:-:S10]  /*50b0*/  IMAD.MOV.U32 R3, RZ, RZ, RZ ;  /* 0x000000ffff037224 */ /* 0x000fd400078e00ff */
[----:B------:R-:W-:Y:S05]  /*50c0*/  @!P0 BRA `(.L_x_98) ;  /* 0x0000000c004c8947 */ /* 0x000fea0003800000 */
[----:B------:R-:W0:Y:S01]  /*50d0*/  LDC R0, c[0x0][0x28c] ;  /* 0x0000a300ff007b82 */ /* 0x000e220000000800 */
[----:B------:R-:W-:Y:S01]  /*50e0*/  LOP3.LUT P0, RZ, R4, 0x1f, RZ, 0xc0, !PT ;  /* 0x0000001f04ff7812 */ /* 0x000fe2000780c0ff */
[----:B------:R-:W-:Y:S01]  /*50f0*/  ULDC UR5, c[0x0][0x658] ;  /* 0x0001960000057ab9 */ /* 0x000fe20000000800 */
[----:B------:R-:W-:Y:S01]  /*5100*/  UMOV UR6, 0xffffffff ;  /* 0xffffffff00067882 */ /* 0x000fe20000000000 */
[----:B------:R-:W-:Y:S01]  /*5110*/  BSSY B0, `(.L_x_98) ;  /* 0x00000ce000007945 */ /* 0x000fe20003800000 */
[----:B------:R-:W-:Y:S01]  /*5120*/  USHF.L.U32 UR6, UR6, UR5, URZ ;  /* 0x0000000506067299 */ /* 0x000fe2000800063f */
[C---:B------:R-:W-:Y:S01]  /*5130*/  ISETP.NE.AND P2, PT, R5.reuse, RZ, PT ;  /* 0x000000ff0500720c */ /* 0x040fe20003f45270 */
[----:B------:R-:W-:Y:S01]  /*5140*/  IMAD.MOV.U32 R11, RZ, RZ, 0x1 ;  /* 0x00000001ff0b7424 */ /* 0x000fe200078e00ff */
[----:B------:R-:W-:Y:S01]  /*5150*/  ISETP.NE.OR P0, PT, R5, RZ, !P0 ;  /* 0x000000ff0500720c */ /* 0x000fe20004705670 */
[----:B------:R-:W-:Y:S01]  /*5160*/  ULDC UR4, c[0x0][0x600] ;  /* 0x0001800000047ab9 */ /* 0x000fe20000000800 */
[----:B------:R-:W-:Y:S01]  /*5170*/  LOP3.LUT R19, R18, 0x2, RZ, 0xfc, !PT ;  /* 0x0000000212137812 */ /* 0x000fe200078efcff */
[----:B------:R-:W-:Y:S01]  /*5180*/  UMOV UR7, 0x1 ;  /* 0x0000000100077882 */ /* 0x000fe20000000000 */
[----:B------:R-:W-:-:S02]  /*5190*/  UIADD3 UR4, UR4, -0x1, URZ ;  /* 0xffffffff04047890 */ /* 0x000fc4000fffe03f */
[----:B------:R-:W-:Y:S02]  /*51a0*/  USHF.L.U32 UR5, UR7, UR5, URZ ;  /* 0x0000000507057299 */ /* 0x000fe4000800063f */
[----:B------:R-:W-:Y:S01]  /*51b0*/  ULOP3.LUT UR13, URZ, UR6, URZ, 0x33, !UPT ;  /* 0x000000063f0d7292 */ /* 0x000fe2000f8e333f */
[----:B------:R-:W-:Y:S01]  /*51c0*/  ULDC.64 UR22, c[0x0][0x198] ;  /* 0x0000660000167ab9 */ /* 0x000fe20000000a00 */
[----:B0-----:R-:W-:-:S05]  /*51d0*/  VIADD R0, R0, 0x7f ;  /* 0x0000007f00007836 */ /* 0x001fca0000000000 */
[----:B------:R-:W-:-:S04]  /*51e0*/  SHF.R.S32.HI R3, RZ, 0x1f, R0 ;  /* 0x0000001fff037819 */ /* 0x000fc80000011400 */
[----:B------:R-:W-:Y:S01]  /*51f0*/  LEA.HI R3, R3, R0, RZ, 0x7 ;  /* 0x0000000003037211 */ /* 0x000fe200078f38ff */
[----:B------:R-:W-:-:S03]  /*5200*/  IMAD.MOV.U32 R0, RZ, RZ, 0x1 ;  /* 0x00000001ff007424 */ /* 0x000fc600078e00ff */
[----:B------:R-:W-:Y:S01]  /*5210*/  SHF.R.S32.HI R12, RZ, 0x7, R3 ;  /* 0x00000007ff0c7819 */ /* 0x000fe20000011403 */
[----:B------:R-:W-:-:S04]  /*5220*/  IMAD.MOV.U32 R3, RZ, RZ, RZ ;  /* 0x000000ffff037224 */ /* 0x000fc800078e00ff */
[----:B------:R-:W-:-:S07]  /*5230*/  VIADD R10, R12, 0x1 ;  /* 0x000000010c0a7836 */ /* 0x000fce0000000000 */
.L_x_110:
[----:B------:R-:W-:-:S03]  /*5240*/  UMOV UR6, 0xffffffff ;  /* 0xffffffff00067882 */ /* 0x000fc60000000000 */
[----:B------:R-:W-:Y:S05]  /*5250*/  BRA.DIV UR6, `(.L_x_99) ;  /* 0x0000000e06d47947 */ /* 0x000fea000b800000 */
[----:B------:R-:W-:-:S13]  /*5260*/  ELECT P6, URZ, PT ;  /* 0x00000000003f782f */ /* 0x000fda00038c0000 */
.L_x_121:
[----:B------:R-:W0:Y:S01]  /*5270*/  LDC R4, c[0x0][0x28c] ;  /* 0x0000a300ff047b82 */ /* 0x000e220000000800 */
[----:B------:R-:W-:Y:S01]  /*5280*/  BSSY B1, `(.L_x_100) ;  /* 0x0000043000017945 */ /* 0x000fe20003800000 */
[----:B0-----:R-:W-:-:S13]  /*5290*/  ISETP.LT.OR P6, PT, R4, 0x1, !P6 ;  /* 0x000000010400780c */ /* 0x001fda00077c1670 */
[----:B------:R-:W-:Y:S05]  /*52a0*/  @P6 BRA `(.L_x_101) ;  /* 0x0000000400006947 */ /* 0x000fea0003800000 */
[----:B------:R-:W-:Y:S02]  /*52b0*/  IMAD.SHL.U32 R13, R13, 0x80, RZ ;  /* 0x000000800d0d7824 */ /* 0x000fe400078e00ff */
[----:B------:R-:W-:Y:S02]  /*52c0*/  IMAD.SHL.U32 R20, R20, 0x40, RZ ;  /* 0x0000004014147824 */ /* 0x000fe400078e00ff */
[----:B------:R-:W-:Y:S02]  /*52d0*/  IMAD.MOV.U32 R21, RZ, RZ, RZ ;  /* 0x000000ffff157224 */ /* 0x000fe400078e00ff */
[----:B------:R-:W-:Y:S02]  /*52e0*/  IMAD.MOV.U32 R4, RZ, RZ, R10 ;  /* 0x000000ffff047224 */ /* 0x000fe400078e000a */
[----:B------:R-:W-:Y:S02]  /*52f0*/  IMAD.MOV.U32 R5, RZ, RZ, R0 ;  /* 0x000000ffff057224 */ /* 0x000fe400078e0000 */
[----:B------:R-:W-:-:S07]  /*5300*/  IMAD.MOV.U32 R6, RZ, RZ, R3 ;  /* 0x000000ffff067224 */ /* 0x000fce00078e0003 */
.L_x_105:
[----:B------:R-:W0:Y:S01]  /*5310*/  S2R R14, SR_CgaCtaId ;  /* 0x00000000000e7919 */ /* 0x000e220000008800 */
[----:B------:R-:W-:Y:S01]  /*5320*/  MOV R7, 0x400 ;  /* 0x0000040000077802 */ /* 0x000fe20000000f00 */
[----:B------:R-:W1:Y:S03]  /*5330*/  @!P2 LDC R9, c[0x0][0x500] ;  /* 0x00014000ff09ab82 */ /* 0x000e660000000800 */
[----:B0-----:R-:W-:Y:S02]  /*5340*/  LEA R15, R14, R7, 0x18 ;  /* 0x000000070e0f7211 */ /* 0x001fe400078ec0ff */
[----:B------:R-:W-:-:S03]  /*5350*/  SHF.L.U32 R7, R5, 0x1f, RZ ;  /* 0x0000001f05077819 */ /* 0x000fc600000006ff */
[----:B------:R-:W-:-:S04]  /*5360*/  IMAD R14, R6, 0x8, R15 ;  /* 0x00000008060e7824 */ /* 0x000fc800078e020f */
[----:B------:R-:W0:Y:S02]  /*5370*/  SYNCS.PHASECHK.TRANS64.TRYWAIT P1, [R14+URZ+0x20], R7 ;  /* 0x000020070e0075a7 */ /* 0x000e24000802017f */
[----:B01----:R-:W-:Y:S05]  /*5380*/  @!P1 BRA `(.L_x_102) ;  /* 0x0000000c00a89947 */ /* 0x003fea0003800000 */
.L_x_122:
[----:B0-----:R-:W-:Y:S01]  /*5390*/  PRMT R7, R19, 0x9910, RZ ;  /* 0x0000991013077816 */ /* 0x001fe200000000ff */
[----:B------:R0:W-:Y:S03]  /*53a0*/  @!P2 SYNCS.ARRIVE.TRANS64 RZ, [R14+URZ], R9 ;  /* 0x000000090effa9a7 */ /* 0x0001e6000800003f */
[----:B------:R-:W-:-:S13]  /*53b0*/  ISETP.NE.AND P1, PT, R7, 0x2, PT ;  /* 0x000000020700780c */ /* 0x000fda0003f25270 */
[----:B0-----:R-:W-:Y:S05]  /*53c0*/  @P1 BRA `(.L_x_103) ;  /* 0x0000000000041947 */ /* 0x001fea0003800000 */
[----:B------:R-:W-:Y:S01]  /*53d0*/  BPT.TRAP 0x1 ;  /* 0x000000040000795c */ /* 0x000fe20000300000 */
.L_x_103:
[----:B------:R-:W-:Y:S05]  /*53e0*/  @P0 BRA `(.L_x_104) ;  /* 0x0000000000040947 */ /* 0x000fea0003800000 */
[----:B------:R-:W-:Y:S01]  /*53f0*/  BPT.TRAP 0x1 ;  /* 0x000000040000795c */ /* 0x000fe20000300000 */
.L_x_104:
[C-C-:B------:R-:W-:Y:S01]  /*5400*/  IMAD R7, R6.reuse, 0x8000, R15.reuse ;  /* 0x0000800006077824 */ /* 0x140fe200078e020f */
[----:B------:R-:W-:Y:S01]  /*5410*/  R2UR UR34, R21 ;  /* 0x00000000152272ca */ /* 0x000fe200000e0000 */
[----:B------:R-:W-:Y:S01]  /*5420*/  IMAD R15, R6, 0x4000, R15 ;  /* 0x00004000060f7824 */ /* 0x000fe200078e020f */
[----:B------:R-:W-:Y:S01]  /*5430*/  R2UR UR33, R14 ;  /* 0x000000000e2172ca */ /* 0x000fe200000e0000 */
[----:B------:R-:W-:Y:S01]  /*5440*/  VIADD R4, R4, 0xffffffff ;  /* 0xffffffff04047836 */ /* 0x000fe20000000000 */
[----:B------:R-:W-:Y:S01]  /*5450*/  R2UR UR24, R7 ;  /* 0x00000000071872ca */ /* 0x000fe200000e0000 */
[----:B------:R-:W-:Y:S01]  /*5460*/  UIADD3 UR6, UP0, UR22, 0xf0, URZ ;  /* 0x000000f016067890 */ /* 0x000fe2000ff1e03f */
[----:B------:R-:W-:Y:S01]  /*5470*/  R2UR UR8, R15 ;  /* 0x000000000f0872ca */ /* 0x000fe200000e0000 */
[----:B------:R-:W-:Y:S01]  /*5480*/  UIADD3 UR30, UP1, UR22, 0x1f0, URZ ;  /* 0x000001f0161e7890 */ /* 0x000fe2000ff3e03f */
[----:B------:R-:W-:Y:S01]  /*5490*/  R2UR UR36, R8 ;  /* 0x00000000082472ca */ /* 0x000fe200000e0000 */
[----:B------:R-:W-:Y:S01]  /*54a0*/  UIADD3.X UR7, URZ, UR23, URZ, UP0, !UPT ;  /* 0x000000173f077290 */ /* 0x000fe200087fe43f */
[----:B------:R-:W-:Y:S01]  /*54b0*/  R2UR UR35, R13 ;  /* 0x000000000d2372ca */ /* 0x000fe200000e0000 */
[----:B------:R-:W-:Y:S01]  /*54c0*/  UIADD3.X UR31, URZ, UR23, URZ, UP1, !UPT ;  /* 0x000000173f1f7290 */ /* 0x000fe20008ffe43f */
[----:B------:R-:W-:Y:S01]  /*54d0*/  R2UR UR19, R20 ;  /* 0x00000000141372ca */ /* 0x000fe200000e0000 */
[----:B------:R-:W-:Y:S01]  /*54e0*/  UIADD3 UR26, UR34, 0x40, URZ ;  /* 0x00000040221a7890 */ /* 0x000fe2000fffe03f */
[----:B------:R-:W-:Y:S01]  /*54f0*/  ISETP.GT.AND P3, PT, R4, 0x1, PT ;  /* 0x000000010400780c */ /* 0x000fe20003f64270 */
[----:B------:R-:W-:Y:S01]  /*5500*/  VIADD R6, R6, 0x1 ;  /* 0x0000000106067836 */ /* 0x000fe20000000000 */
[----:B------:R-:W-:Y:S01]  /*5510*/  UMOV UR14, 0x0 ;  /* 0x00000000000e7882 */ /* 0x000fe20000000000 */
[----:B------:R-:W-:Y:S01]  /*5520*/  UIADD3 UR32, UR24, 0x100, URZ ;  /* 0x0000010018207890 */ /* 0x000fe2000fffe03f */
[----:B------:R-:W-:Y:S01]  /*5530*/  VIADD R21, R21, 0x80 ;  /* 0x0000008015157836 */ /* 0x000fe20000000000 */
[----:B------:R-:W-:Y:S01]  /*5540*/  UIADD3 UR24, UR24, 0x4100, URZ ;  /* 0x0000410018187890 */ /* 0x000fe2000fffe03f */
[----:B------:R-:W-:Y:S01]  /*5550*/  ISETP.NE.AND P1, PT, R6, 0x4, PT ;  /* 0x000000040600780c */ /* 0x000fe20003f25270 */
[----:B------:R-:W-:-:S02]  /*5560*/  UIADD3 UR16, UR8, 0x20100, URZ ;  /* 0x0002010008107890 */ /* 0x000fc4000fffe03f */
[----:B------:R-:W-:Y:S01]  /*5570*/  UIADD3 UR8, UR8, 0x22100, URZ ;  /* 0x0002210008087890 */ /* 0x000fe2000fffe03f */
[----:B------:R-:W-:Y:S01]  /*5580*/  SEL R14, RZ, 0x1, P1 ;  /* 0x00000001ff0e7807 */ /* 0x000fe20000800000 */
[----:B------:R-:W-:Y:S01]  /*5590*/  UMOV UR15, 0x10000000 ;  /* 0x10000000000f7882 */ /* 0x000fe20000000000 */
[----:B------:R-:W-:Y:S01]  /*55a0*/  UMOV UR25, UR33 ;  /* 0x0000002100197c82 */ /* 0x000fe20008000000 */
[----:B------:R-:W-:Y:S01]  /*55b0*/  UMOV UR28, UR36 ;  /* 0x00000024001c7c82 */ /* 0x000fe20008000000 */
[----:B------:R-:W-:Y:S01]  /*55c0*/  UMOV UR27, UR35 ;  /* 0x00000023001b7c82 */ /* 0x000fe20008000000 */
[----:B------:R-:W-:Y:S01]  /*55d0*/  UMOV UR17, UR33 ;  /* 0x0000002100117c82 */ /* 0x000fe20008000000 */
[----:B------:R-:W-:Y:S01]  /*55e0*/  UMOV UR18, UR34 ;  /* 0x0000002200127c82 */ /* 0x000fe20008000000 */
[----:B------:R-:W-:Y:S01]  /*55f0*/  UMOV UR20, UR36 ;  /* 0x0000002400147c82 */ /* 0x000fe20008000000 */
[----:B------:R0:W-:Y:S01]  /*5600*/  UTMALDG.3D [UR32], [UR6], desc[UR14] ;  /* 0x00000e20060075b4 */ /* 0x0001e20008011000 */
[----:B------:R-:W-:Y:S01]  /*5610*/  UMOV UR9, UR33 ;  /* 0x0000002100097c82 */ /* 0x000fe20008000000 */
[----:B------:R-:W-:Y:S01]  /*5620*/  UMOV UR11, UR19 ;  /* 0x00000013000b7c82 */ /* 0x000fe20008000000 */
[----:B------:R-:W-:Y:S01]  /*5630*/  UMOV UR12, UR36 ;  /* 0x00000024000c7c82 */ /* 0x000fe20008000000 */
[----:B------:R-:W-:Y:S01]  /*5640*/  UMOV UR10, UR26 ;  /* 0x0000001a000a7c82 */ /* 0x000fe20008000000 */
[----:B------:R-:W-:-:S02]  /*5650*/  LOP3.LUT R5, R5, R14, RZ, 0x3c, !PT ;  /* 0x0000000e05057212 */ /* 0x000fc400078e3cff */
[----:B------:R-:W-:Y:S01]  /*5660*/  SEL R6, R6, RZ, P1 ;  /* 0x000000ff06067207 */ /* 0x000fe20000800000 */
[----:B------:R0:W-:Y:S01]  /*5670*/  UTMALDG.3D [UR24], [UR6], desc[UR14] ;  /* 0x00000e18060075b4 */ /* 0x0001e20008011000 */
[----:B------:R0:W-:Y:S01]  /*5680*/  UTMALDG.3D [UR16], [UR30], desc[UR14] ;  /* 0x00000e101e0075b4 */ /* 0x0001e20008011000 */
[----:B------:R0:W-:Y:S02]  /*5690*/  UTMALDG.3D [UR8], [UR30], desc[UR14] ;  /* 0x00000e081e0075b4 */ /* 0x0001e40008011000 */
[----:B0-----:R-:W-:Y:S05]  /*56a0*/  @P3 BRA `(.L_x_105) ;  /* 0xfffffffc00183947 */ /* 0x001fea000383ffff */
.L_x_101:
[----:B------:R-:W-:Y:S05]  /*56b0*/  BSYNC B1 ;  /* 0x0000000000017941 */ /* 0x000fea0003800000 */
.L_x_100:
[----:B------:R-:W-:Y:S01]  /*56c0*/  LOP3.LUT P3, RZ, R11, 0xff, RZ, 0xc0, !PT ;  /* 0x000000ff0bff7812 */ /* 0x000fe2000786c0ff */
[----:B------:R-:W-:Y:S01]  /*56d0*/  IMAD.IADD R3, R12, 0x1, R3 ;  /* 0x000000010c037824 */ /* 0x000fe200078e0203 */
[----:B------:R-:W-:Y:S01]  /*56e0*/  IADD3 R16, P4, R16, UR38, RZ ;  /* 0x0000002610107c10 */ /* 0x000fe2000ff9e0ff */
[----:B------:R-:W-:Y:S01]  /*56f0*/  ULDC.64 UR6, c[0x0][0x650] ;  /* 0x0001940000067ab9 */ /* 0x000fe20000000a00 */
[----:B------:R-:W-:Y:S01]  /*5700*/  BSSY B1, `(.L_x_106) ;  /* 0x000006c000017945 */ /* 0x000fe20003800000 */
[----:B------:R-:W-:Y:S01]  /*5710*/  IMAD.MOV.U32 R13, RZ, RZ, -0x1 ;  /* 0xffffffffff0d7424 */ /* 0x000fe200078e00ff */
[----:B------:R-:W-:Y:S01]  /*5720*/  ISETP.GT.U32.AND P1, PT, R3, 0x3, PT ;  /* 0x000000030300780c */ /* 0x000fe20003f24070 */
[----:B------:R-:W-:Y:S01]  /*5730*/  IMAD.MOV.U32 R20, RZ, RZ, -0x1 ;  /* 0xffffffffff147424 */ /* 0x000fe200078e00ff */
[----:B------:R-:W-:Y:S01]  /*5740*/  SHF.R.U32.HI R4, RZ, 0x2, R3 ;  /* 0x00000002ff047819 */ /* 0x000fe20000011603 */
[----:B------:R-:W-:Y:S01]  /*5750*/  IMAD.MOV.U32 R8, RZ, RZ, -0x1 ;  /* 0xffffffffff087424 */ /* 0x000fe200078e00ff */
[----:B------:R-:W-:-:S02]  /*5760*/  ISETP.LT.U32.AND P1, PT, R12, 0x4, P1 ;  /* 0x000000040c00780c */ /* 0x000fc40000f21070 */
[----:B------:R-:W-:Y:S01]  /*5770*/  IADD3.X R17, R17, UR41, RZ, P4, !PT ;  /* 0x0000002911117c10 */ /* 0x000fe2000a7fe4ff */
[----:B------:R-:W0:Y:S01]  /*5780*/  @P3 S2R R6, SR_CgaCtaId ;  /* 0x0000000000063919 */ /* 0x000e220000008800 */
[----:B------:R-:W-:Y:S02]  /*5790*/  @P3 MOV R5, 0x400 ;  /* 0x0000040000053802 */ /* 0x000fe40000000f00 */
[----:B------:R-:W-:Y:S02]  /*57a0*/  ISETP.GE.U32.AND P4, PT, R16, UR6, PT ;  /* 0x0000000610007c0c */ /* 0x000fe4000bf86070 */
[----:B------:R-:W-:Y:S02]  /*57b0*/  LOP3.LUT R4, R4, 0x1, RZ, 0xc0, !PT ;  /* 0x0000000104047812 */ /* 0x000fe400078ec0ff */
[----:B------:R-:W-:Y:S02]  /*57c0*/  LOP3.LUT R3, R3, 0x3, RZ, 0xc0, !PT ;  /* 0x0000000303037812 */ /* 0x000fe400078ec0ff */
[----:B------:R-:W-:-:S02]  /*57d0*/  PRMT R11, RZ, 0x7610, R11 ;  /* 0x00007610ff0b7816 */ /* 0x000fc4000000000b */
[----:B0-----:R-:W-:-:S04]  /*57e0*/  @P3 LEA R5, R6, R5, 0x18 ;  /* 0x0000000506053211 */ /* 0x001fc800078ec0ff */
[----:B------:R0:W-:Y:S01]  /*57f0*/  @P3 SYNCS.ARRIVE.TRANS64.A1T0 RZ, [R5+URZ+0x58], RZ ;  /* 0x000058ff05ff39a7 */ /* 0x0001e2000810003f */
[----:B------:R-:W-:-:S04]  /*5800*/  ISETP.NE.U32.AND P3, PT, R4, 0x1, PT ;  /* 0x000000010400780c */ /* 0x000fc80003f65070 */
[----:B------:R-:W-:Y:S02]  /*5810*/  ISETP.GT.U32.AND P3, PT, R12, 0x3, !P3 ;  /* 0x000000030c00780c */ /* 0x000fe40005f64070 */
[----:B0-----:R-:W-:Y:S02]  /*5820*/  SEL R5, RZ, 0x1, !P1 ;  /* 0x00000001ff057807 */ /* 0x001fe40004800000 */
[----:B------:R-:W-:Y:S02]  /*5830*/  ISETP.GE.U32.AND.EX P1, PT, R17, UR7, PT, P4 ;  /* 0x0000000711007c0c */ /* 0x000fe4000bf26140 */
[----:B------:R-:W-:-:S04]  /*5840*/  SEL R4, RZ, 0x1, !P3 ;  /* 0x00000001ff047807 */ /* 0x000fc80005800000 */
[----:B------:R-:W-:Y:S02]  /*5850*/  LOP3.LUT R0, R4, R0, R5, 0x96, !PT ;  /* 0x0000000004007212 */ /* 0x000fe400078e9605 */
[----:B------:R-:W-:-:S05]  /*5860*/  PRMT R4, RZ, 0x7610, R4 ;  /* 0x00007610ff047816 */ /* 0x000fca0000000004 */
[----:B------:R-:W-:Y:S05]  /*5870*/  @P1 BRA `(.L_x_107) ;  /* 0x0000000400501947 */ /* 0x000fea0003800000 */
[----:B------:R-:W-:Y:S01]  /*5880*/  ULDC.64 UR6, c[0x0][0x628] ;  /* 0x00018a0000067ab9 */ /* 0x000fe20000000a00 */
[----:B------:R-:W0:Y:S01]  /*5890*/  S2R R14, SR_CTAID.X ;  /* 0x00000000000e7919 */ /* 0x000e220000002500 */
[----:B------:R-:W-:Y:S01]  /*58a0*/  ISETP.NE.U32.AND P1, PT, RZ, UR6, PT ;  /* 0x00000006ff007c0c */ /* 0x000fe2000bf25070 */
[----:B------:R-:W-:Y:S01]  /*58b0*/  ULDC UR9, c[0x0][0x630] ;  /* 0x00018c0000097ab9 */ /* 0x000fe20000000800 */
[----:B------:R-:W-:Y:S01]  /*58c0*/  IMAD.MOV.U32 R4, RZ, RZ, R16 ;  /* 0x000000ffff047224 */ /* 0x000fe200078e0010 */
[----:B------:R-:W1:Y:S01]  /*58d0*/  S2R R13, SR_CTAID.Y ;  /* 0x00000000000d7919 */ /* 0x000e620000002600 */
[----:B------:R-:W-:Y:S01]  /*58e0*/  ISETP.NE.AND.EX P1, PT, RZ, UR7, PT, P1 ;  /* 0x00000007ff007c0c */ /* 0x000fe2000bf25310 */
[----:B------:R-:W-:-:S12]  /*58f0*/  IMAD.MOV.U32 R5, RZ, RZ, R17 ;  /* 0x000000ffff057224 */ /* 0x000fd800078e0011 */
[----:B------:R-:W-:Y:S05]  /*5900*/  @!P1 BRA `(.L_x_108) ;  /* 0x0000000000289947 */ /* 0x000fea0003800000 */
[----:B------:R-:W-:Y:S02]  /*5910*/  ULDC UR8, c[0x0][0x634] ;  /* 0x00018d0000087ab9 */ /* 0x000fe40000000800 */
[----:B------:R-:W-:-:S05]  /*5920*/  IADD3 R9, P1, R16, UR8, RZ ;  /* 0x0000000810097c10 */ /* 0x000fca000ff3e0ff */
[----:B------:R-:W-:-:S04]  /*5930*/  IMAD.X R15, RZ, RZ, R17, P1 ;  /* 0x000000ffff0f7224 */ /* 0x000fc800008e0611 */
[----:B------:R-:W-:-:S04]  /*5940*/  IMAD.WIDE.U32 R6, R15, UR6, RZ ;  /* 0x000000060f067c25 */ /* 0x000fc8000f8e00ff */
[----:B------:R-:W-:-:S04]  /*5950*/  IMAD.WIDE.U32 R6, P1, R9, UR7, R6 ;  /* 0x0000000709067c25 */ /* 0x000fc8000f820006 */
[----:B------:R-:W-:-:S04]  /*5960*/  IMAD.WIDE.U32 R8, R9, UR6, RZ ;  /* 0x0000000609087c25 */ /* 0x000fc8000f8e00ff */
[----:B------:R-:W-:Y:S01]  /*5970*/  IMAD.X R5, RZ, RZ, RZ, P1 ;  /* 0x000000ffff057224 */ /* 0x000fe200008e06ff */
[----:B------:R-:W-:Y:S01]  /*5980*/  IADD3 RZ, P1, R9, R6, RZ ;  /* 0x0000000609ff7210 */ /* 0x000fe20007f3e0ff */
[----:B------:R-:W-:-:S04]  /*5990*/  IMAD.MOV.U32 R4, RZ, RZ, R7 ;  /* 0x000000ffff047224 */ /* 0x000fc800078e0007 */
[----:B------:R-:W-:-:S08]  /*59a0*/  IMAD.WIDE.U32.X R4, R15, UR7, R4, P1 ;  /* 0x000000070f047c25 */ /* 0x000fd000088e0404 */
.L_x_108:
[--C-:B------:R-:W-:Y:S01]  /*59b0*/  SHF.R.U64 R8, R4, UR9, R5.reuse ;  /* 0x0000000904087c19 */ /* 0x100fe20008001205 */
[----:B------:R-:W-:Y:S01]  /*59c0*/  ULDC.64 UR6, c[0x0][0x620] ;  /* 0x0001880000067ab9 */ /* 0x000fe20000000a00 */
[----:B------:R-:W-:Y:S01]  /*59d0*/  SHF.R.U32.HI R4, RZ, UR9, R5 ;  /* 0x00000009ff047c19 */ /* 0x000fe20008011605 */
[----:B------:R-:W2:Y:S01]  /*59e0*/  LDC R25, c[0x0][0x144] ;  /* 0x00005100ff197b82 */ /* 0x000ea20000000800 */
[----:B------:R-:W-:Y:S01]  /*59f0*/  IADD3 R7, P1, RZ, -R8, RZ ;  /* 0x80000008ff077210 */ /* 0x000fe20007f3e0ff */
[----:B------:R-:W-:Y:S01]  /*5a00*/  ULDC.64 UR10, c[0x0][0x640] ;  /* 0x00019000000a7ab9 */ /* 0x000fe20000000a00 */
[----:B0-----:R-:W-:Y:S01]  /*5a10*/  I2FP.F32.U32 R9, R14 ;  /* 0x0000000e00097245 */ /* 0x001fe20000201000 */
[----:B------:R-:W-:Y:S02]  /*5a20*/  ULDC UR8, c[0x0][0x608] ;  /* 0x0001820000087ab9 */ /* 0x000fe40000000800 */
[----:B------:R-:W-:Y:S01]  /*5a30*/  IMAD.X R4, RZ, RZ, ~R4, P1 ;  /* 0x000000ffff047224 */ /* 0x000fe200008e0e04 */
[----:B------:R-:W-:Y:S01]  /*5a40*/  ISETP.NE.U32.AND P1, PT, RZ, UR10, PT ;  /* 0x0000000aff007c0c */ /* 0x000fe2000bf25070 */
[----:B------:R-:W0:Y:S02]  /*5a50*/  LDC R20, c[0x0][0x148] ;  /* 0x00005200ff147b82 */ /* 0x000e240000000800 */
[----:B------:R-:W-:Y:S01]  /*5a60*/  IMAD R6, R4, UR6, RZ ;  /* 0x0000000604067c24 */ /* 0x000fe2000f8e02ff */
[----:B------:R-:W-:Y:S01]  /*5a70*/  ISETP.NE.AND.EX P1, PT, RZ, UR11, PT, P1 ;  /* 0x0000000bff007c0c */ /* 0x000fe2000bf25310 */
[----:B------:R-:W-:Y:S01]  /*5a80*/  IMAD.WIDE.U32 R4, R7, UR6, R16 ;  /* 0x0000000607047c25 */ /* 0x000fe2000f8e0010 */
[----:B------:R-:W-:-:S03]  /*5a90*/  ULDC UR6, c[0x0][0x150] ;  /* 0x0000540000067ab9 */ /* 0x000fc60000000800 */
[----:B------:R-:W-:Y:S02]  /*5aa0*/  IMAD R7, R7, UR7, R6 ;  /* 0x0000000707077c24 */ /* 0x000fe4000f8e0206 */
[----:B------:R-:W-:Y:S01]  /*5ab0*/  FMUL R6, R9, UR6 ;  /* 0x0000000609067c20 */ /* 0x000fe20008400000 */
[----:B------:R-:W-:Y:S01]  /*5ac0*/  ULDC UR6, c[0x0][0x618] ;  /* 0x0001860000067ab9 */ /* 0x000fe20000000800 */
[----:B------:R-:W-:Y:S01]  /*5ad0*/  ULDC UR7, c[0x0][0x154] ;  /* 0x0000550000077ab9 */ /* 0x000fe20000000800 */
[----:B------:R-:W-:-:S03]  /*5ae0*/  IMAD.IADD R5, R5, 0x1, R7 ;  /* 0x0000000105057824 */ /* 0x000fc600078e0207 */
[----:B------:R-:W3:Y:S02]  /*5af0*/  F2I.U32.TRUNC.NTZ R6, R6 ;  /* 0x0000000600067305 */ /* 0x000ee4000020f000 */
[----:B------:R-:W-:Y:S02]  /*5b00*/  SHF.R.U64 R9, R4, UR6, R5 ;  /* 0x0000000604097c19 */ /* 0x000fe40008001205 */
[----:B-1----:R-:W-:-:S05]  /*5b10*/  I2FP.F32.U32 R4, R13 ;  /* 0x0000000d00047245 */ /* 0x002fca0000201000 */
[----:B------:R-:W-:Y:S01]  /*5b20*/  FMUL R22, R4, UR7 ;  /* 0x0000000704167c20 */ /* 0x000fe20008400000 */
[----:B------:R-:W-:Y:S01]  /*5b30*/  SHF.R.U32.HI R4, RZ, UR6, R5 ;  /* 0x00000006ff047c19 */ /* 0x000fe20008011605 */
[----:B------:R-:W-:-:S03]  /*5b40*/  ULDC UR6, c[0x0][0x658] ;  /* 0x0001960000067ab9 */ /* 0x000fc60000000800 */
[--C-:B------:R-:W-:Y:S01]  /*5b50*/  SHF.R.U64 R21, R9, UR8, R4.reuse ;  /* 0x0000000809157c19 */ /* 0x100fe20008001204 */
[----:B------:R-:W1:Y:S01]  /*5b60*/  F2I.U32.TRUNC.NTZ R22, R22 ;  /* 0x0000001600167305 */ /* 0x000e62000020f000 */
[----:B------:R-:W-:Y:S01]  /*5b70*/  SHF.R.U32.HI R4, RZ, UR8, R4 ;  /* 0x00000008ff047c19 */ /* 0x000fe20008011604 */
[----:B---3--:R-:W-:-:S03]  /*5b80*/  IMAD.MOV R6, RZ, RZ, -R6 ;  /* 0x000000ffff067224 */ /* 0x008fc600078e0a06 */
[----:B------:R-:W-:Y:S01]  /*5b90*/  SHF.R.U64 R15, R21, UR6, R4 ;  /* 0x00000006150f7c19 */ /* 0x000fe20008001204 */
[----:B--2---:R-:W-:Y:S01]  /*5ba0*/  IMAD R14, R25, R6, R14 ;  /* 0x00000006190e7224 */ /* 0x004fe200078e020e */
[----:B------:R-:W-:-:S03]  /*5bb0*/  SHF.R.U32.HI R23, RZ, UR6, R4 ;  /* 0x00000006ff177c19 */ /* 0x000fc60008011604 */
[----:B------:R-:W-:Y:S02]  /*5bc0*/  IMAD.MOV.U32 R4, RZ, RZ, R15 ;  /* 0x000000ffff047224 */ /* 0x000fe400078e000f */
[----:B------:R-:W-:Y:S01]  /*5bd0*/  IMAD.MOV.U32 R5, RZ, RZ, R23 ;  /* 0x000000ffff057224 */ /* 0x000fe200078e0017 */
[----:B-1----:R-:W-:Y:S06]  /*5be0*/  @!P1 BRA `(.L_x_109) ;  /* 0x0000000000289947 */ /* 0x002fec0003800000 */
[----:B------:R-:W-:Y:S02]  /*5bf0*/  ULDC UR6, c[0x0][0x64c] ;  /* 0x0001930000067ab9 */ /* 0x000fe40000000800 */
[----:B------:R-:W-:-:S05]  /*5c00*/  IADD3 R5, P1, R15, UR6, RZ ;  /* 0x000000060f057c10 */ /* 0x000fca000ff3e0ff */
[----:B------:R-:W-:-:S04]  /*5c10*/  IMAD.X R23, RZ, RZ, R23, P1 ;  /* 0x000000ffff177224 */ /* 0x000fc800008e0617 */
[----:B------:R-:W-:-:S04]  /*5c20*/  IMAD.WIDE.U32 R6, R23, UR10, RZ ;  /* 0x0000000a17067c25 */ /* 0x000fc8000f8e00ff */
[----:B------:R-:W-:-:S04]  /*5c30*/  IMAD.WIDE.U32 R6, P1, R5, UR11, R6 ;  /* 0x0000000b05067c25 */ /* 0x000fc8000f820006 */
[----:B------:R-:W-:-:S04]  /*5c40*/  IMAD.WIDE.U32 R4, R5, UR10, RZ ;  /* 0x0000000a05047c25 */ /* 0x000fc8000f8e00ff */
[----:B------:R-:W-:Y:S01]  /*5c50*/  IMAD.MOV.U32 R4, RZ, RZ, R7 ;  /* 0x000000ffff047224 */ /* 0x000fe200078e0007 */
[----:B------:R-:W-:Y:S01]  /*5c60*/  IADD3 RZ, P3, R5, R6, RZ ;  /* 0x0000000605ff7210 */ /* 0x000fe20007f7e0ff */
[----:B------:R-:W-:-:S04]  /*5c70*/  IMAD.X R5, RZ, RZ, RZ, P1 ;  /* 0x000000ffff057224 */ /* 0x000fc800008e06ff */
[----:B------:R-:W-:-:S08]  /*5c80*/  IMAD.WIDE.U32.X R4, R23, UR11, R4, P3 ;  /* 0x0000000b17047c25 */ /* 0x000fd000098e0404 */
.L_x_109:
[----:B------:R-:W-:Y:S01]  /*5c90*/  ISETP.NE.AND P1, PT, R2, 0x1, PT ;  /* 0x000000010200780c */ /* 0x000fe20003f25270 */
[----:B------:R-:W-:Y:S01]  /*5ca0*/  ULDC UR6, c[0x0][0x648] ;  /* 0x0001920000067ab9 */ /* 0x000fe20000000800 */
[----:B------:R-:W-:Y:S01]  /*5cb0*/  LOP3.LUT R21, R21, UR13, RZ, 0xc0, !PT ;  /* 0x0000000d15157c12 */ /* 0x000fe2000f8ec0ff */
[----:B------:R-:W-:Y:S01]  /*5cc0*/  IMAD.MOV R22, RZ, RZ, -R22 ;  /* 0x000000ffff167224 */ /* 0x000fe200078e0a16 */
[----:B------:R-:W-:Y:S01]  /*5cd0*/  SHF.R.U64 R4, R4, UR6, R5 ;  /* 0x0000000604047c19 */ /* 0x000fe20008001205 */
[----:B------:R-:W-:Y:S01]  /*5ce0*/  ULDC UR6, c[0x0][0x638] ;  /* 0x00018e0000067ab9 */ /* 0x000fe20000000800 */
[----:B------:R-:W-:Y:S01]  /*5cf0*/  ULDC UR7, c[0x0][0x610] ;  /* 0x0001840000077ab9 */ /* 0x000fe20000000800 */
[----:B------:R-:W-:Y:S02]  /*5d00*/  IMAD.MOV.U32 R5, RZ, RZ, 0x1 ;  /* 0x00000001ff057424 */ /* 0x000fe400078e00ff */
[----:B------:R-:W-:Y:S02]  /*5d10*/  IMAD.MOV R6, RZ, RZ, -R4 ;  /* 0x000000ffff067224 */ /* 0x000fe400078e0a04 */
[----:B------:R-:W-:Y:S01]  /*5d20*/  IMAD R21, R4, UR5, R21 ;  /* 0x0000000504157c24 */ /* 0x000fe2000f8e0215 */
[----:B------:R-:W-:Y:S01]  /*5d30*/  LOP3.LUT R4, R9, UR4, RZ, 0xc0, !PT ;  /* 0x0000000409047c12 */ /* 0x000fe2000f8ec0ff */
[----:B0-----:R-:W-:-:S02]  /*5d40*/  @P1 IMAD R14, R20, R22, R13 ;  /* 0x00000016140e1224 */ /* 0x001fc400078e020d */
[----:B------:R-:W-:Y:S01]  /*5d50*/  IMAD R15, R6, UR6, R15 ;  /* 0x00000006060f7c24 */ /* 0x000fe2000f8e020f */
[----:B------:R-:W-:Y:S01]  /*5d60*/  ULDC UR6, c[0x0][0x600] ;  /* 0x0001800000067ab9 */ /* 0x000fe20000000800 */
[----:B------:R-:W-:Y:S02]  /*5d70*/  IMAD R14, R21, UR7, R14 ;  /* 0x00000007150e7c24 */ /* 0x000fe4000f8e020e */
[--C-:B------:R-:W-:Y:S01]  /*5d80*/  IMAD R15, R15, UR6, R4.reuse ;  /* 0x000000060f0f7c24 */ /* 0x100fe2000f8e0204 */
[----:B------:R-:W-:-:S04]  /*5d90*/  PRMT R4, R5, 0x7610, R4 ;  /* 0x0000761005047816 */ /* 0x000fc80000000004 */
[----:B------:R-:W-:Y:S02]  /*5da0*/  SEL R20, R15, R14, !P1 ;  /* 0x0000000e0f147207 */ /* 0x000fe40004800000 */
[----:B------:R-:W-:-:S07]  /*5db0*/  SEL R13, R14, R15, !P1 ;  /* 0x0000000f0e0d7207 */ /* 0x000fce0004800000 */
.L_x_107:
[----:B------:R-:W-:Y:S05]  /*5dc0*/  BSYNC B1 ;  /* 0x0000000000017941 */ /* 0x000fea0003800000 */
.L_x_106:
[----:B------:R-:W-:-:S13]  /*5dd0*/  LOP3.LUT P1, RZ, R4, 0xff, RZ, 0xc0, !PT ;  /* 0x000000ff04ff7812 */ /* 0x000fda000782c0ff */
[----:B------:R-:W-:Y:S05]  /*5de0*/  @P1 BRA `(.L_x_110) ;  /* 0xfffffff400141947 */ /* 0x000fea000383ffff */
[----:B------:R-:W-:Y:S05]  /*5df0*/  BSYNC B0 ;  /* 0x0000000000007941 */ /* 0x000fea0003800000 */
.L_x_98:
[----:B------:R-:W-:-:S03]  /*5e00*/  UMOV UR6, 0xffffffff ;  /* 0xffffffff00067882 */ /* 0x000fc60000000000 */
[----:B------:R-:W-:Y:S05]  /*5e10*/  BRA.DIV UR6, `(.L_x_111) ;  /* 0x0000000606187947 */ /* 0x000fea000b800000 */
[----:B------:R-:W-:-:S13]  /*5e20*/  ELECT P6, URZ, PT ;  /* 0x00000000003f782f */ /* 0x000fda00038c0000 */
.L_x_125:
[----:B------:R-:W-:Y:S04]  /*5e30*/  BSSY B0, `(.L_x_112) ;  /* 0x000002b000007945 */ /* 0x000fe80003800000 */
[----:B------:R-:W-:Y:S05]  /*5e40*/  @!P6 BRA `(.L_x_113) ;  /* 0x0000000000a4e947 */ /* 0x000fea0003800000 */
[----:B------:R-:W-:-:S04]  /*5e50*/  LOP3.LUT R18, R18, 0x2, RZ, 0xfc, !PT ;  /* 0x0000000212127812 */ /* 0x000fc800078efcff */
[----:B------:R-:W-:-:S13]  /*5e60*/  ISETP.NE.AND P0, PT, R18, 0x3, PT ;  /* 0x000000031200780c */ /* 0x000fda0003f05270 */
[----:B------:R-:W-:Y:S05]  /*5e70*/  @!P0 BRA `(.L_x_114) ;  /* 0x0000000000048947 */ /* 0x000fea0003800000 */
[----:B------:R-:W-:Y:S01]  /*5e80*/  BPT.TRAP 0x1 ;  /* 0x000000040000795c */ /* 0x000fe20000300000 */
.L_x_114:
[----:B------:R-:W0:Y:S01]  /*5e90*/  S2R R5, SR_CgaCtaId ;  /* 0x0000000000057919 */ /* 0x000e220000008800 */
[----:B------:R-:W-:Y:S02]  /*5ea0*/  MOV R2, 0x400 ;  /* 0x0000040000027802 */ /* 0x000fe40000000f00 */
[----:B------:R-:W-:Y:S02]  /*5eb0*/  SHF.L.U32 R4, R0, 0x1f, RZ ;  /* 0x0000001f00047819 */ /* 0x000fe400000006ff */
[----:B0-----:R-:W-:-:S05]  /*5ec0*/  LEA R2, R5, R2, 0x18 ;  /* 0x0000000205027211 */ /* 0x001fca00078ec0ff */
[----:B------:R-:W-:-:S04]  /*5ed0*/  VIADD R2, R2, 0x20 ;  /* 0x0000002002027836 */ /* 0x000fc80000000000 */
[C---:B------:R-:W-:Y:S02]  /*5ee0*/  IMAD R7, R3.reuse, 0x8, R2 ;  /* 0x0000000803077824 */ /* 0x040fe400078e0202 */
[----:B------:R-:W-:Y:S02]  /*5ef0*/  VIADD R3, R3, 0x1 ;  /* 0x0000000103037836 */ /* 0x000fe40000000000 */
[----:B------:R-:W0:Y:S03]  /*5f00*/  SYNCS.PHASECHK.TRANS64.TRYWAIT P0, [R7+URZ], R4 ;  /* 0x00000004070075a7 */ /* 0x000e26000800017f */
[----:B------:R-:W-:-:S04]  /*5f10*/  ISETP.NE.AND P1, PT, R3, 0x4, PT ;  /* 0x000000040300780c */ /* 0x000fc80003f25270 */
[----:B------:R-:W-:Y:S02]  /*5f20*/  SEL R5, RZ, 0x1, P1 ;  /* 0x00000001ff057807 */ /* 0x000fe40000800000 */
[----:B------:R-:W-:Y:S02]  /*5f30*/  SEL R3, R3, RZ, P1 ;  /* 0x000000ff03037207 */ /* 0x000fe40000800000 */
[----:B------:R-:W-:-:S03]  /*5f40*/  LOP3.LUT R6, R0, R5, RZ, 0x3c, !PT ;  /* 0x0000000500067212 */ /* 0x000fc600078e3cff */
[----:B------:R-:W-:Y:S01]  /*5f50*/  IMAD R8, R3, 0x8, R2 ;  /* 0x0000000803087824 */ /* 0x000fe200078e0202 */
[----:B------:R-:W-:Y:S01]  /*5f60*/  SHF.L.U32 R5, R6, 0x1f, RZ ;  /* 0x0000001f06057819 */ /* 0x000fe200000006ff */
[----:B0-----:R-:W-:Y:S06]  /*5f70*/  @!P0 BRA `(.L_x_115) ;  /* 0x0000000000e08947 */ /* 0x001fec0003800000 */
.L_x_126:
[----:B------:R-:W1:Y:S01]  /*5f80*/  SYNCS.PHASECHK.TRANS64.TRYWAIT P0, [R8+URZ], R5 ;  /* 0x00000005080075a7 */ /* 0x000e62000800017f */
[----:B------:R-:W-:-:S05]  /*5f90*/  VIADD R0, R3, 0x1 ;  /* 0x0000000103007836 */ /* 0x000fca0000000000 */
[----:B------:R-:W-:-:S04]  /*5fa0*/  ISETP.NE.AND P1, PT, R0, 0x4, PT ;  /* 0x000000040000780c */ /* 0x000fc80003f25270 */
[----:B------:R-:W-:Y:S02]  /*5fb0*/  SEL R3, RZ, 0x1, P1 ;  /* 0x00000001ff037807 */ /* 0x000fe40000800000 */
[----:B0-----:R-:W-:Y:S02]  /*5fc0*/  SEL R7, R0, RZ, P1 ;  /* 0x000000ff00077207 */ /* 0x001fe40000800000 */
[----:B------:R-:W-:-:S03]  /*5fd0*/  LOP3.LUT R9, R6, R3, RZ, 0x3c, !PT ;  /* 0x0000000306097212 */ /* 0x000fc600078e3cff */
[----:B------:R-:W-:Y:S01]  /*5fe0*/  IMAD R11, R7, 0x8, R2 ;  /* 0x00000008070b7824 */ /* 0x000fe200078e0202 */
[----:B------:R-:W-:Y:S01]  /*5ff0*/  SHF.L.U32 R6, R9, 0x1f, RZ ;  /* 0x0000001f09067819 */ /* 0x000fe200000006ff */
[----:B-1----:R-:W-:Y:S06]  /*6000*/  @!P0 BRA `(.L_x_116) ;  /* 0x0000000000d08947 */ /* 0x002fec0003800000 */
.L_x_127:
[----:B------:R-:W1:Y:S01]  /*6010*/  SYNCS.PHASECHK.TRANS64.TRYWAIT P0, [R11+URZ], R6 ;  /* 0x000000060b0075a7 */ /* 0x000e62000800017f */
[----:B------:R-:W-:-:S05]  /*6020*/  VIADD R0, R7, 0x1 ;  /* 0x0000000107007836 */ /* 0x000fca0000000000 */
[----:B------:R-:W-:-:S04]  /*6030*/  ISETP.NE.AND P1, PT, R0, 0x4, PT ;  /* 0x000000040000780c */ /* 0x000fc80003f25270 */
[----:B------:R-:W-:Y:S02]  /*6040*/  SEL R4, RZ, 0x1, P1 ;  /* 0x00000001ff047807 */ /* 0x000fe40000800000 */
[----:B------:R-:W-:Y:S02]  /*6050*/  SEL R3, R0, RZ, P1 ;  /* 0x000000ff00037207 */ /* 0x000fe40000800000 */
[----:B------:R-:W-:Y:S01]  /*6060*/  LOP3.LUT R0, R9, R4, RZ, 0x3c, !PT ;  /* 0x0000000409007212 */ /* 0x000fe200078e3cff */
[----:B-1----:R-:W-:Y:S06]  /*6070*/  @!P0 BRA `(.L_x_117) ;  /* 0x0000000000c88947 */ /* 0x002fec0003800000 */
.L_x_128:
[----:B------:R-:W-:Y:S01]  /*6080*/  IMAD R3, R3, 0x8, R2 ;  /* 0x0000000803037824 */ /* 0x000fe200078e0202 */
[----:B------:R-:W-:-:S07]  /*6090*/  SHF.L.U32 R0, R0, 0x1f, RZ ;  /* 0x0000001f00007819 */ /* 0x000fce00000006ff */
.L_x_118:
[----:B--2---:R2:W3:Y:S02]  /*60a0*/  SYNCS.PHASECHK.TRANS64.TRYWAIT P0, [R3+URZ], R0 ;  /* 0x00000000030075a7 */ /* 0x0044e4000800017f */
[----:B---3--:R-:W-:Y:S05]  /*60b0*/  @!P0 NANOSLEEP.SYNCS 0x989680 ;  /* 0x009896800000895d */ /* 0x008fea0003900000 */
[----:B------:R-:W3:Y:S02]  /*60c0*/  @!P0 SYNCS.PHASECHK.TRANS64 P0, [R3+URZ], R0 ;  /* 0x00000000030085a7 */ /* 0x000ee4000800007f */
[----:B---3--:R-:W-:Y:S05]  /*60d0*/  @!P0 BRA `(.L_x_118) ;  /* 0xfffffffc00f08947 */ /* 0x008fea000383ffff */
.L_x_113:
[----:B------:R-:W-:Y:S05]  /*60e0*/  BSYNC B0 ;  /* 0x0000000000007941 */ /* 0x000fea0003800000 */
.L_x_112:
[----:B------:R-:W-:Y:S05]  /*60f0*/  EXIT ;  /* 0x000000000000794d */ /* 0x000fea0003800000 */
.L_x_17:
[----:B-1----:R1:W2:Y:S02]  /*6100*/  SYNCS.PHASECHK.TRANS64.TRYWAIT P1, [R3+URZ], R0 ;  /* 0x00000000030075a7 */ /* 0x0022a4000802017f */
[----:B--2---:R-:W-:Y:S05]  /*6110*/  @!P1 NANOSLEEP.SYNCS 0x989680 ;  /* 0x009896800000995d */ /* 0x004fea0003900000 */
[----:B------:R-:W2:Y:S02]  /*6120*/  @!P1 SYNCS.PHASECHK.TRANS64 P1, [R3+URZ], R0 ;  /* 0x00000000030095a7 */ /* 0x000ea4000802007f */
[----:B--2---:R-:W-:Y:S05]  /*6130*/  @!P1 BRA `(.L_x_17) ;  /* 0xfffffffc00f09947 */ /* 0x004fea000383ffff */
[----:B------:R-:W-:Y:S05]  /*6140*/  BRA `(.L_x_16) ;  /* 0xffffffb000d87947 */ /* 0x000fea000383ffff */
.L_x_22:
[----:B-1----:R-:W-:-:S04]  /*6150*/  IMAD.U32 R4, RZ, RZ, UR8 ;  /* 0x00000008ff047e24 */ /* 0x002fc8000f8e00ff */
[----:B------:R1:W2:Y:S03]  /*6160*/  SYNCS.PHASECHK.TRANS64.TRYWAIT P1, [R4+URZ], R3 ;  /* 0x00000003040075a7 */ /* 0x0002a6000802017f */
[----:B--2---:R-:W-:Y:S05]  /*6170*/  @!P1 NANOSLEEP.SYNCS 0x989680 ;  /* 0x009896800000995d */ /* 0x004fea0003900000 */
[----:B------:R-:W2:Y:S02]  /*6180*/  @!P1 SYNCS.PHASECHK.TRANS64 P1, [R4+URZ], R3 ;  /* 0x00000003040095a7 */ /* 0x000ea4000802007f */
[----:B--2---:R-:W-:Y:S05]  /*6190*/  @!P1 BRA `(.L_x_22) ;  /* 0xfffffffc00ec9947 */ /* 0x004fea000383ffff */
[----:B------:R-:W-:Y:S05]  /*61a0*/  BRA `(.L_x_21) ;  /* 0xffffffb800147947 */ /* 0x000fea000383ffff */
.L_x_99:
[----:B------:R-:W-:Y:S01]  /*61b0*/  BSSY B1, `(.L_x_119) ;  /* 0x0000006000017945 */ /* 0x000fe20003800000 */
[----:B------:R-:W-:-:S07]  /*61c0*/  IMAD.MOV.U32 R15, RZ, RZ, -0x1 ;  /* 0xffffffffff0f7424 */ /* 0x000fce00078e00ff */
[----:B------:R-:W-:Y:S05]  /*61d0*/  WARPSYNC.COLLECTIVE R15, `(.L_x_120) ;  /* 0x000000000f0c7348 */ /* 0x000fea0003c00000 */
[----:B------:R-:W-:Y:S02]  /*61e0*/  ELECT P6, UR62, PT ;  /* 0x00000000003e782f */ /* 0x000fe400038c0000 */
[----:B------:R-:W-:Y:S01]  /*61f0*/  MOV R14, UR62 ;  /* 0x0000003e000e7c02 */ /* 0x000fe20008000f00 */
[----:B------:R-:W-:Y:S10]  /*6200*/  ENDCOLLECTIVE ;  /* 0x000000000000791b */ /* 0x000ff40003800000 */
.L_x_120:
[----:B------:R-:W-:Y:S05]  /*6210*/  BSYNC B1 ;  /* 0x0000000000017941 */ /* 0x000fea0003800000 */
.L_x_119:
[----:B------:R-:W-:Y:S05]  /*6220*/  BRA `(.L_x_121) ;  /* 0xfffffff000107947 */ /* 0x000fea000383ffff */
.L_x_102:
[----:B0-----:R0:W1:Y:S02]  /*6230*/  SYNCS.PHASECHK.TRANS64.TRYWAIT P1, [R14+URZ+0x20], R7 ;  /* 0x000020070e0075a7 */ /* 0x001064000802017f */
[----:B-1----:R-:W-:Y:S05]  /*6240*/  @!P1 NANOSLEEP.SYNCS 0x989680 ;  /* 0x009896800000995d */ /* 0x002fea0003900000 */
[----:B------:R-:W1:Y:S02]  /*6250*/  @!P1 SYNCS.PHASECHK.TRANS64 P1, [R14+URZ+0x20], R7 ;  /* 0x000020070e0095a7 */ /* 0x000e64000802007f */
[----:B-1----:R-:W-:Y:S05]  /*6260*/  @!P1 BRA `(.L_x_102) ;  /* 0xfffffffc00f09947 */ /* 0x002fea000383ffff */
[----:B------:R-:W-:Y:S05]  /*6270*/  BRA `(.L_x_122) ;  /* 0xfffffff000447947 */ /* 0x000fea000383ffff */
.L_x_111:
[----:B------:R-:W-:Y:S01]  /*6280*/  BSSY B0, `(.L_x_123) ;  /* 0x0000006000007945 */ /* 0x000fe20003800000 */
[----:B------:R-:W-:-:S07]  /*6290*/  IMAD.MOV.U32 R15, RZ, RZ, -0x1 ;  /* 0xffffffffff0f7424 */ /* 0x000fce00078e00ff */
[----:B------:R-:W-:Y:S05]  /*62a0*/  WARPSYNC.COLLECTIVE R15, `(.L_x_124) ;  /* 0x000000000f0c7348 */ /* 0x000fea0003c00000 */
[----:B------:R-:W-:Y:S02]  /*62b0*/  ELECT P6, UR62, PT ;  /* 0x00000000003e782f */ /* 0x000fe400038c0000 */
[----:B------:R-:W-:Y:S01]  /*62c0*/  MOV R14, UR62 ;  /* 0x0000003e000e7c02 */ /* 0x000fe20008000f00 */
[----:B------:R-:W-:Y:S10]  /*62d0*/  ENDCOLLECTIVE ;  /* 0x000000000000791b */ /* 0x000ff40003800000 */
.L_x_124:
[----:B------:R-:W-:Y:S05]  /*62e0*/  BSYNC B0 ;  /* 0x0000000000007941 */ /* 0x000fea0003800000 */
.L_x_123:
[----:B------:R-:W-:Y:S05]  /*62f0*/  BRA `(.L_x_125) ;  /* 0xfffffff800cc7947 */ /* 0x000fea000383ffff */
.L_x_115:
[----:B0-----:R0:W1:Y:S02]  /*6300*/  SYNCS.PHASECHK.TRANS64.TRYWAIT P0, [R7+URZ], R4 ;  /* 0x00000004070075a7 */ /* 0x001064000800017f */
[----:B-1----:R-:W-:Y:S05]  /*6310*/  @!P0 NANOSLEEP.SYNCS 0x989680 ;  /* 0x009896800000895d */ /* 0x002fea0003900000 */
[----:B------:R-:W1:Y:S02]  /*6320*/  @!P0 SYNCS.PHASECHK.TRANS64 P0, [R7+URZ], R4 ;  /* 0x00000004070085a7 */ /* 0x000e64000800007f */
[----:B-1----:R-:W-:Y:S05]  /*6330*/  @!P0 BRA `(.L_x_115) ;  /* 0xfffffffc00f08947 */ /* 0x002fea000383ffff */
[----:B------:R-:W-:Y:S05]  /*6340*/  BRA `(.L_x_126) ;  /* 0xfffffffc000c7947 */ /* 0x000fea000383ffff */
.L_x_116:
[----:B0-----:R0:W1:Y:S02]  /*6350*/  SYNCS.PHASECHK.TRANS64.TRYWAIT P0, [R8+URZ], R5 ;  /* 0x00000005080075a7 */ /* 0x001064000800017f */
[----:B-1----:R-:W-:Y:S05]  /*6360*/  @!P0 NANOSLEEP.SYNCS 0x989680 ;  /* 0x009896800000895d */ /* 0x002fea0003900000 */
[----:B------:R-:W1:Y:S02]  /*6370*/  @!P0 SYNCS.PHASECHK.TRANS64 P0, [R8+URZ], R5 ;  /* 0x00000005080085a7 */ /* 0x000e64000800007f */
[----:B-1----:R-:W-:Y:S05]  /*6380*/  @!P0 BRA `(.L_x_116) ;  /* 0xfffffffc00f08947 */ /* 0x002fea000383ffff */
[----:B------:R-:W-:Y:S05]  /*6390*/  BRA `(.L_x_127) ;  /* 0xfffffffc001c7947 */ /* 0x000fea000383ffff */
.L_x_117:
[----:B-1----:R1:W2:Y:S02]  /*63a0*/  SYNCS.PHASECHK.TRANS64.TRYWAIT P0, [R11+URZ], R6 ;  /* 0x000000060b0075a7 */ /* 0x0022a4000800017f */
[----:B--2---:R-:W-:Y:S05]  /*63b0*/  @!P0 NANOSLEEP.SYNCS 0x989680 ;  /* 0x009896800000895d */ /* 0x004fea0003900000 */
[----:B------:R-:W2:Y:S02]  /*63c0*/  @!P0 SYNCS.PHASECHK.TRANS64 P0, [R11+URZ], R6 ;  /* 0x000000060b0085a7 */ /* 0x000ea4000800007f */
[----:B--2---:R-:W-:Y:S05]  /*63d0*/  @!P0 BRA `(.L_x_117) ;  /* 0xfffffffc00f08947 */ /* 0x004fea000383ffff */
[----:B------:R-:W-:Y:S05]  /*63e0*/  BRA `(.L_x_128) ;  /* 0xfffffffc00247947 */ /* 0x000fea000383ffff */
.L_x_129:
[----:B------:R-:W-:-:S00]  /*63f0*/  BRA `(.L_x_129) ;  /* 0xfffffffc00fc7947 */ /* 0x000fc0000383ffff */
[----:B------:R-:W-:-:S00]  /*6400*/  NOP ;  /* 0x0000000000007918 */ /* 0x000fc00000000000 */
[----:B------:R-:W-:-:S00]  /*6410*/  NOP ;  /* 0x0000000000007918 */ /* 0x000fc00000000000 */
[----:B------:R-:W-:-:S00]  /*6420*/  NOP ;  /* 0x0000000000007918 */ /* 0x000fc00000000000 */
[----:B------:R-:W-:-:S00]  /*6430*/  NOP ;  /* 0x0000000000007918 */ /* 0x000fc00000000000 */
[----:B------:R-:W-:-:S00]  /*6440*/  NOP ;  /* 0x0000000000007918 */ /* 0x000fc00000000000 */
[----:B------:R-:W-:-:S00]  /*6450*/  NOP ;  /* 0x0000000000007918 */ /* 0x000fc00000000000 */
[----:B------:R-:W-:-:S00]  /*6460*/  NOP ;  /* 0x0000000000007918 */ /* 0x000fc00000000000 */
[----:B------:R-:W-:-:S00]  /*6470*/  NOP ;  /* 0x0000000000007918 */ /* 0x000fc00000000000 */
.L_x_130:


//--------------------- .nv.global.init           --------------------------
	.section	.nv.global.init,"aw",@progbits
.nv.global.init:
	.type		$str$22,@object
	.size		$str$22,($str$23 - $str$22)
$str$22:
        /*0000*/ 	.byte	0x6b, 0x5f, 0x74, 0x69, 0x6c, 0x65, 0x5f, 0x63, 0x6f, 0x75, 0x6e, 0x74, 0x20, 0x3e, 0x3d, 0x20
        /*0010*/ 	.byte	0x31, 0x00
	.type		$str$23,@object
	.size		$str$23,(__unnamed_1 - $str$23)
$str$23:
        /*0012*/ 	.byte	0x2f, 0x74, 0x6d, 0x70, 0x2f, 0x63, 0x75, 0x74, 0x6c, 0x61, 0x73, 0x73, 0x5f, 0x73, 0x77, 0x65
        /*0022*/ 	.byte	0x65, 0x70, 0x5f, 0x73, 0x72, 0x63, 0x2f, 0x69, 0x6e, 0x63, 0x6c, 0x75, 0x64, 0x65, 0x2f, 0x63
        /*0032*/ 	.byte	0x75, 0x74, 0x6c, 0x61, 0x73, 0x73, 0x2f, 0x67, 0x65, 0x6d, 0x6d, 0x2f, 0x63, 0x6f, 0x6c, 0x6c
        /*0042*/ 	.byte	0x65, 0x63, 0x74, 0x69, 0x76, 0x65, 0x2f, 0x73, 0x6d, 0x39, 0x30, 0x5f, 0x6d, 0x6d, 0x61, 0x5f
        /*0052*/ 	.byte	0x74, 0x6d, 0x61, 0x5f, 0x67, 0x6d, 0x6d, 0x61, 0x5f, 0x73, 0x73, 0x5f, 0x77, 0x61, 0x72, 0x70
        /*0062*/ 	.byte	0x73, 0x70, 0x65, 0x63, 0x69, 0x61, 0x6c, 0x69, 0x7a, 0x65, 0x64, 0x2e, 0x68, 0x70, 0x70, 0x00
	.type		__unnamed_1,@object
	.size		__unnamed_1,(.L_0 - __unnamed_1)
__unnamed_1:
        /*0072*/ 	.byte	0x76, 0x6f, 0x69, 0x64, 0x20, 0x63, 0x75, 0x74, 0x6c, 0x61, 0x73, 0x73, 0x3a, 0x3a, 0x67, 0x65
        /* <DEDUP_REMOVED lines=180> */
        /*0bc2*/ 	.byte	0x79, 0x5d, 0x00
.L_0:


//--------------------- .nv.shared._ZN7cutlass13device_kernelINS_4gemm6kernel13GemmUniversalIN4cute5tupleIJiiiiEEENS1_10collective13CollectiveMmaINS1_34MainloopSm90TmaGmmaWarpSpecializedILi4ENS5_IJNS4_1CILi1EEESB_SB_EEENS1_35KernelTmaWarpSpecializedCooperativeEEENS5_IJNSA_ILi128EEENSA_ILi64EEESF_EEENS_10bfloat16_tENS5_IJlSB_lEEESI_SJ_NS4_8TiledMMAINS4_8MMA_AtomIJNS4_4SM904GMMA27MMA_64x64x16_F32BF16BF16_SSILNSN_5MajorE0ELSP_0ELNSN_7ScaleInE1ELSQ_1EEEEEENS4_6LayoutINS5_IJNSA_ILi2EEESB_SB_EEENS5_IJSB_NSA_ILi0EEESW_EEEEENS5_IJNS4_10UnderscoreESZ_SZ_EEEEENS4_13SM90_TMA_LOADENS4_14ComposedLayoutINS4_7SwizzleILi3ELi4ELi3EEENS4_18smem_ptr_flag_bitsILi16EEENST_INS5_IJNSA_ILi8EEESG_EEENS5_IJSG_SB_EEEEEEEvNS4_8identityES12_S1C_vS1D_EENS_8epilogue10collective6detail29Sm90TmaWarpSpecializedAdapterINS1G_15DefaultEpilogueISI_SJ_SJ_NS1F_6thread17LinearCombinationISI_Li1EffLNS1K_9ScaleType4KindE0ELNS_15FloatRoundStyleE2ESI_EENS1_15EpilogueDefaultEEEEEvvEEEEvNT_6ParamsE --------------------------
	.section	.nv.shared._ZN7cutlass13device_kernelINS_4gemm6kernel13GemmUniversalIN4cute5tupleIJiiiiEEENS1_10collective13CollectiveMmaINS1_34MainloopSm90TmaGmmaWarpSpecializedILi4ENS5_IJNS4_1CILi1EEESB_SB_EEENS1_35KernelTmaWarpSpecializedCooperativeEEENS5_IJNSA_ILi128EEENSA_ILi64EEESF_EEENS_10bfloat16_tENS5_IJlSB_lEEESI_SJ_NS4_8TiledMMAINS4_8MMA_AtomIJNS4_4SM904GMMA27MMA_64x64x16_F32BF16BF16_SSILNSN_5MajorE0ELSP_0ELNSN_7ScaleInE1ELSQ_1EEEEEENS4_6LayoutINS5_IJNSA_ILi2EEESB_SB_EEENS5_IJSB_NSA_ILi0EEESW_EEEEENS5_IJNS4_10UnderscoreESZ_SZ_EEEEENS4_13SM90_TMA_LOADENS4_14ComposedLayoutINS4_7SwizzleILi3ELi4ELi3EEENS4_18smem_ptr_flag_bitsILi16EEENST_INS5_IJNSA_ILi8EEESG_EEENS5_IJSG_SB_EEEEEEEvNS4_8identityES12_S1C_vS1D_EENS_8epilogue10collective6detail29Sm90TmaWarpSpecializedAdapterINS1G_15DefaultEpilogueISI_SJ_SJ_NS1F_6thread17LinearCombinationISI_Li1EffLNS1K_9ScaleType4KindE0ELNS_15FloatRoundStyleE2ESI_EENS1_15EpilogueDefaultEEEEEvvEEEEvNT_6ParamsE,"aw",@nobits
	.sectionflags	@""
	.align	16
	.zero		1024


//--------------------- .nv.shared.reserved.0     --------------------------
	.section	.nv.shared.reserved.0,"aw",@nobits
	.weak		__nv_reservedSMEM_offset_0_alias
	.size		__nv_reservedSMEM_offset_0_alias, 0, 0
	.other		__nv_reservedSMEM_offset_0_alias,@"STO_CUDA_RESERVED_SHARED STV_DEFAULT"
__nv_reservedSMEM_offset_0_alias:
	.zero		0


//--------------------- .nv.global                --------------------------
	.section	.nv.global,"aw",@nobits
.nv.global:
	.type		_ZN40_INTERNAL_e30899b5_4_k_cu_5ac5b9ff_200444cute1_E,@object
	.size		_ZN40_INTERNAL_e30899b5_4_k_cu_5ac5b9ff_200444cute1_E,(_ZN40_INTERNAL_e30899b5_4_k_cu_5ac5b9ff_200444cuda3std3__45__cpo6cbeginE - _ZN40_INTERNAL_e30899b5_4_k_cu_5ac5b9ff_200444cute1_E)
_ZN40_INTERNAL_e30899b5_4_k_cu_5ac5b9ff_200444cute1_E:
	.zero		1
	.type		_ZN40_INTERNAL_e30899b5_4_k_cu_5ac5b9ff_200444cuda3std3__45__cpo6cbeginE,@object
	.size		_ZN40_INTERNAL_e30899b5_4_k_cu_5ac5b9ff_200444cuda3std3__45__cpo6cbeginE,(_ZN40_INTERNAL_e30899b5_4_k_cu_5ac5b9ff_200444cuda3std3__48in_placeE - _ZN40_INTERNAL_e30899b5_4_k_cu_5ac5b9ff_200444cuda3std3__45__cpo6cbeginE)
_ZN40_INTERNAL_e30899b5_4_k_cu_5ac5b9ff_200444cuda3std3__45__cpo6cbeginE:
	.zero		1
	.type		_ZN40_INTERNAL_e30899b5_4_k_cu_5ac5b9ff_200444cuda3std3__48in_placeE,@object
	.size		_ZN40_INTERNAL_e30899b5_4_k_cu_5ac5b9ff_200444cuda3std3__48in_placeE,(_ZN40_INTERNAL_e30899b5_4_k_cu_5ac5b9ff_200444cuda3std6ranges3__45__cpo9iter_moveE - _ZN40_INTERNAL_e30899b5_4_k_cu_5ac5b9ff_200444cuda3std3__48in_placeE)
_ZN40_INTERNAL_e30899b5_4_k_cu_5ac5b9ff_200444cuda3std3__48in_placeE:
	.zero		1
	.type		_ZN40_INTERNAL_e30899b5_4_k_cu_5ac5b9ff_200444cuda3std6ranges3__45__cpo9iter_moveE,@object
	.size		_ZN40_INTERNAL_e30899b5_4_k_cu_5ac5b9ff_200444cuda3std6ranges3__45__cpo9iter_moveE,(_ZN40_INTERNAL_e30899b5_4_k_cu_5ac5b9ff_200444cuda3std3__45__cpo5beginE - _ZN40_INTERNAL_e30899b5_4_k_cu_5ac5b9ff_200444cuda3std6ranges3__45__cpo9iter_moveE)
_ZN40_INTERNAL_e30899b5_4_k_cu_5ac5b9ff_200444cuda3std6ranges3__45__cpo9iter_moveE:
	.zero		1
	.type		_ZN40_INTERNAL_e30899b5_4_k_cu_5ac5b9ff_200444cuda3std3__45__cpo5beginE,@object
	.size		_ZN40_INTERNAL_e30899b5_4_k_cu_5ac5b9ff_200444cuda3std3__45__cpo5beginE,(_ZN40_INTERNAL_e30899b5_4_k_cu_5ac5b9ff_200444cuda3std3__442_GLOBAL__N__e30899b5_4_k_cu_5ac5b9ff_200446ignoreE - _ZN40_INTERNAL_e30899b5_4_k_cu_5ac5b9ff_200444cuda3std3__45__cpo5beginE)
_ZN40_INTERNAL_e30899b5_4_k_cu_5ac5b9ff_200444cuda3std3__45__cpo5beginE:
	.zero		1
	.type		_ZN40_INTERNAL_e30899b5_4_k_cu_5ac5b9ff_200444cuda3std3__442_GLOBAL__N__e30899b5_4_k_cu_5ac5b9ff_200446ignoreE,@object
	.size		_ZN40_INTERNAL_e30899b5_4_k_cu_5ac5b9ff_200444cuda3std3__442_GLOBAL__N__e30899b5_4_k_cu_5ac5b9ff_200446ignoreE,(_ZN40_INTERNAL_e30899b5_4_k_cu_5ac5b9ff_200444cute7productE - _ZN40_INTERNAL_e30899b5_4_k_cu_5ac5b9ff_200444cuda3std3__442_GLOBAL__N__e30899b5_4_k_cu_5ac5b9ff_200446ignoreE)
_ZN40_INTERNAL_e30899b5_4_k_cu_5ac5b9ff_200444cuda3std3__442_GLOBAL__N__e30899b5_4_k_cu_5ac5b9ff_200446ignoreE:
	.zero		1
	.type		_ZN40_INTERNAL_e30899b5_4_k_cu_5ac5b9ff_200444cute7productE,@object
	.size		_ZN40_INTERNAL_e30899b5_4_k_cu_5ac5b9ff_200444cute7productE,(_ZN40_INTERNAL_e30899b5_4_k_cu_5ac5b9ff_200444cuda3std3__45__cpo3endE - _ZN40_INTERNAL_e30899b5_4_k_cu_5ac5b9ff_200444cute7productE)
_ZN40_INTERNAL_e30899b5_4_k_cu_5ac5b9ff_200444cute7productE:
	.zero		1
	.type		_ZN40_INTERNAL_e30899b5_4_k_cu_5ac5b9ff_200444cuda3std3__45__cpo3endE,@object
	.size		_ZN40_INTERNAL_e30899b5_4_k_cu_5ac5b9ff_200444cuda3std3__45__cpo3endE,(_ZN40_INTERNAL_e30899b5_4_k_cu_5ac5b9ff_200444cuda3std3__419piecewise_constructE - _ZN40_INTERNAL_e30899b5_4_k_cu_5ac5b9ff_200444cuda3std3__45__cpo3endE)
_ZN40_INTERNAL_e30899b5_4_k_cu_5ac5b9ff_200444cuda3std3__45__cpo3endE:
	.zero		1
	.type		_ZN40_INTERNAL_e30899b5_4_k_cu_5ac5b9ff_200444cuda3std3__419piecewise_constructE,@object
	.size		_ZN40_INTERNAL_e30899b5_4_k_cu_5ac5b9ff_200444cuda3std3__419piecewise_constructE,(_ZN40_INTERNAL_e30899b5_4_k_cu_5ac5b9ff_200444cuda3std3__45__cpo4cendE - _ZN40_INTERNAL_e30899b5_4_k_cu_5ac5b9ff_200444cuda3std3__419piecewise_constructE)
_ZN40_INTERNAL_e30899b5_4_k_cu_5ac5b9ff_200444cuda3std3__419piecewise_constructE:
	.zero		1
	.type		_ZN40_INTERNAL_e30899b5_4_k_cu_5ac5b9ff_200444cuda3std3__45__cpo4cendE,@object
	.size		_ZN40_INTERNAL_e30899b5_4_k_cu_5ac5b9ff_200444cuda3std3__45__cpo4cendE,(_ZN40_INTERNAL_e30899b5_4_k_cu_5ac5b9ff_200444cuda3std6ranges3__45__cpo4swapE - _ZN40_INTERNAL_e30899b5_4_k_cu_5ac5b9ff_200444cuda3std3__45__cpo4cendE)
_ZN40_INTERNAL_e30899b5_4_k_cu_5ac5b9ff_200444cuda3std3__45__cpo4cendE:
	.zero		1
	.type		_ZN40_INTERNAL_e30899b5_4_k_cu_5ac5b9ff_200444cuda3std6ranges3__45__cpo4swapE,@object
	.size		_ZN40_INTERNAL_e30899b5_4_k_cu_5ac5b9ff_200444cuda3std6ranges3__45__cpo4swapE,(.L_8 - _ZN40_INTERNAL_e30899b5_4_k_cu_5ac5b9ff_200444cuda3std6ranges3__45__cpo4swapE)
_ZN40_INTERNAL_e30899b5_4_k_cu_5ac5b9ff_200444cuda3std6ranges3__45__cpo4swapE:
	.zero		1
.L_8:


//--------------------- .nv.constant0._ZN7cutlass13device_kernelINS_4gemm6kernel13GemmUniversalIN4cute5tupleIJiiiiEEENS1_10collective13CollectiveMmaINS1_34MainloopSm90TmaGmmaWarpSpecializedILi4ENS5_IJNS4_1CILi1EEESB_SB_EEENS1_35KernelTmaWarpSpecializedCooperativeEEENS5_IJNSA_ILi128EEENSA_ILi64EEESF_EEENS_10bfloat16_tENS5_IJlSB_lEEESI_SJ_NS4_8TiledMMAINS4_8MMA_AtomIJNS4_4SM904GMMA27MMA_64x64x16_F32BF16BF16_SSILNSN_5MajorE0ELSP_0ELNSN_7ScaleInE1ELSQ_1EEEEEENS4_6LayoutINS5_IJNSA_ILi2EEESB_SB_EEENS5_IJSB_NSA_ILi0EEESW_EEEEENS5_IJNS4_10UnderscoreESZ_SZ_EEEEENS4_13SM90_TMA_LOADENS4_14ComposedLayoutINS4_7SwizzleILi3ELi4ELi3EEENS4_18smem_ptr_flag_bitsILi16EEENST_INS5_IJNSA_ILi8EEESG_EEENS5_IJSG_SB_EEEEEEEvNS4_8identityES12_S1C_vS1D_EENS_8epilogue10collective6detail29Sm90TmaWarpSpecializedAdapterINS1G_15DefaultEpilogueISI_SJ_SJ_NS1F_6thread17LinearCombinationISI_Li1EffLNS1K_9ScaleType4KindE0ELNS_15FloatRoundStyleE2ESI_EENS1_15EpilogueDefaultEEEEEvvEEEEvNT_6ParamsE --------------------------
	.section	.nv.constant0._ZN7cutlass13device_kernelINS_4gemm6kernel13GemmUniversalIN4cute5tupleIJiiiiEEENS1_10collective13CollectiveMmaINS1_34MainloopSm90TmaGmmaWarpSpecializedILi4ENS5_IJNS4_1CILi1EEESB_SB_EEENS1_35KernelTmaWarpSpecializedCooperativeEEENS5_IJNSA_ILi128EEENSA_ILi64EEESF_EEENS_10bfloat16_tENS5_IJlSB_lEEESI_SJ_NS4_8TiledMMAINS4_8MMA_AtomIJNS4_4SM904GMMA27MMA_64x64x16_F32BF16BF16_SSILNSN_5MajorE0ELSP_0ELNSN_7ScaleInE1ELSQ_1EEEEEENS4_6LayoutINS5_IJNSA_ILi2EEESB_SB_EEENS5_IJSB_NSA_ILi0EEESW_EEEEENS5_IJNS4_10UnderscoreESZ_SZ_EEEEENS4_13SM90_TMA_LOADENS4_14ComposedLayoutINS4_7SwizzleILi3ELi4ELi3EEENS4_18smem_ptr_flag_bitsILi16EEENST_INS5_IJNSA_ILi8EEESG_EEENS5_IJSG_SB_EEEEEEEvNS4_8identityES12_S1C_vS1D_EENS_8epilogue10collective6detail29Sm90TmaWarpSpecializedAdapterINS1G_15DefaultEpilogueISI_SJ_SJ_NS1F_6thread17LinearCombinationISI_Li1EffLNS1K_9ScaleType4KindE0ELNS_15FloatRoundStyleE2ESI_EENS1_15EpilogueDefaultEEEEEvvEEEEvNT_6ParamsE,"a",@progbits
	.sectionflags	@""
	.align	4
.nv.constant0._ZN7cutlass13device_kernelINS_4gemm6kernel13GemmUniversalIN4cute5tupleIJiiiiEEENS1_10collective13CollectiveMmaINS1_34MainloopSm90TmaGmmaWarpSpecializedILi4ENS5_IJNS4_1CILi1EEESB_SB_EEENS1_35KernelTmaWarpSpecializedCooperativeEEENS5_IJNSA_ILi128EEENSA_ILi64EEESF_EEENS_10bfloat16_tENS5_IJlSB_lEEESI_SJ_NS4_8TiledMMAINS4_8MMA_AtomIJNS4_4SM904GMMA27MMA_64x64x16_F32BF16BF16_SSILNSN_5MajorE0ELSP_0ELNSN_7ScaleInE1ELSQ_1EEEEEENS4_6LayoutINS5_IJNSA_ILi2EEESB_SB_EEENS5_IJSB_NSA_ILi0EEESW_EEEEENS5_IJNS4_10UnderscoreESZ_SZ_EEEEENS4_13SM90_TMA_LOADENS4_14ComposedLayoutINS4_7SwizzleILi3ELi4ELi3EEENS4_18smem_ptr_flag_bitsILi16EEENST_INS5_IJNSA_ILi8EEESG_EEENS5_IJSG_SB_EEEEEEEvNS4_8identityES12_S1C_vS1D_EENS_8epilogue10collective6detail29Sm90TmaWarpSpecializedAdapterINS1G_15DefaultEpilogueISI_SJ_SJ_NS1F_6thread17LinearCombinationISI_Li1EffLNS1K_9ScaleType4KindE0ELNS_15FloatRoundStyleE2ESI_EENS1_15EpilogueDefaultEEEEEvvEEEEvNT_6ParamsE:
	.zero		1664


//--------------------- SYMBOLS --------------------------

	.type		.nv.reservedSmem.offset0,@object
	.size		.nv.reservedSmem.offset0,0x4
	.type		__assertfail,@function
